//
// Generated by NVIDIA NVVM Compiler
//
// Compiler Build ID: CL-36424714
// Cuda compilation tools, release 13.0, V13.0.88
// Based on NVVM 20.0.0
//

.version 9.0
.target sm_100
.address_size 64

	// .globl	_Z5FusedPaS_S_S_Pf
// _ZZ5FusedPaS_S_S_PfE15A_decode_shared has been demoted
// _ZZ5FusedPaS_S_S_PfE15B_decode_shared has been demoted

.visible .entry _Z5FusedPaS_S_S_Pf(
	.param .u64 .ptr .align 1 _Z5FusedPaS_S_S_Pf_param_0,
	.param .u64 .ptr .align 1 _Z5FusedPaS_S_S_Pf_param_1,
	.param .u64 .ptr .align 1 _Z5FusedPaS_S_S_Pf_param_2,
	.param .u64 .ptr .align 1 _Z5FusedPaS_S_S_Pf_param_3,
	.param .u64 .ptr .align 1 _Z5FusedPaS_S_S_Pf_param_4
)
.maxntid 128
{
	.reg .pred 	%p<6>;
	.reg .b16 	%rs<301>;
	.reg .b32 	%r<515>;
	.reg .b32 	%f<58>;
	.reg .b64 	%rd<22>;
	// demoted variable
	.shared .align 4 .b8 _ZZ5FusedPaS_S_S_PfE15A_decode_shared[8192];
	// demoted variable
	.shared .align 4 .b8 _ZZ5FusedPaS_S_S_PfE15B_decode_shared[16384];
	ld.param.u64 	%rd6, [_Z5FusedPaS_S_S_Pf_param_0];
	ld.param.u64 	%rd7, [_Z5FusedPaS_S_S_Pf_param_1];
	ld.param.u64 	%rd8, [_Z5FusedPaS_S_S_Pf_param_2];
	ld.param.u64 	%rd9, [_Z5FusedPaS_S_S_Pf_param_3];
	cvta.to.global.u64 	%rd1, %rd8;
	cvta.to.global.u64 	%rd2, %rd6;
	cvta.to.global.u64 	%rd3, %rd9;
	cvta.to.global.u64 	%rd4, %rd7;
	mov.u32 	%r1, %ctaid.x;
	shl.b32 	%r17, %r1, 8;
	and.b32  	%r18, %r17, 2147450880;
	mov.u32 	%r2, %tid.y;
	shl.b32 	%r19, %r2, 4;
	mov.u32 	%r20, %tid.x;
	shl.b32 	%r21, %r20, 2;
	add.s32 	%r22, %r21, %r19;
	or.b32  	%r3, %r22, %r18;
	shl.b32 	%r23, %r2, 11;
	and.b32  	%r24, %r23, 258048;
	shr.u32 	%r25, %r1, 5;
	and.b32  	%r26, %r25, 67108860;
	add.s32 	%r4, %r26, %r24;
	shl.b32 	%r27, %r1, 16;
	and.b32  	%r28, %r27, 8323072;
	or.b32  	%r5, %r22, %r28;
	shl.b32 	%r29, %r1, 3;
	and.b32  	%r6, %r29, 1016;
	and.b32  	%r7, %r2, 7;
	shl.b32 	%r30, %r22, 2;
	mov.u32 	%r31, _ZZ5FusedPaS_S_S_PfE15A_decode_shared;
	add.s32 	%r8, %r31, %r30;
	mov.u32 	%r32, _ZZ5FusedPaS_S_S_PfE15B_decode_shared;
	add.s32 	%r9, %r32, %r30;
	shl.b32 	%r33, %r2, 8;
	and.b32  	%r34, %r33, 30720;
	or.b32  	%r35, %r34, %r21;
	add.s32 	%r10, %r31, %r35;
	and.b32  	%r36, %r23, 14336;
	or.b32  	%r37, %r36, %r21;
	add.s32 	%r11, %r32, %r37;
	mov.f32 	%f57, 0f00000000;
	mov.b32 	%r513, 0;
$L__BB0_1:
	bar.sync 	0;
	shl.b32 	%r39, %r513, 9;
	add.s32 	%r40, %r3, %r39;
	shl.b32 	%r41, %r513, 16;
	add.s32 	%r42, %r4, %r41;
	cvt.u64.u32 	%rd10, %r42;
	add.s64 	%rd11, %rd1, %rd10;
	ld.global.nc.u8 	%rs1, [%rd11];
	cvt.s32.s8 	%r43, %rs1;
	cvt.u64.u32 	%rd12, %r40;
	add.s64 	%rd13, %rd2, %rd12;
	ld.global.nc.u8 	%rs2, [%rd13];
	cvt.u16.u8 	%rs3, %rs2;
	shr.u16 	%rs4, %rs3, 2;
	and.b16  	%rs5, %rs4, 31;
	cvt.u32.u16 	%r44, %rs5;
	add.s32 	%r45, %r44, %r43;
	max.u32 	%r46, %r45, 63;
	shr.u16 	%rs6, %rs3, 7;
	cvt.u32.u16 	%r47, %rs6;
	shl.b32 	%r48, %r47, 31;
	shl.b32 	%r49, %r46, 23;
	and.b16  	%rs7, %rs4, 2;
	cvt.u32.u16 	%r50, %rs7;
	or.b32  	%r51, %r48, %r50;
	or.b32  	%r52, %r51, %r49;
	st.shared.u32 	[%r8], %r52;
	ld.global.nc.u8 	%rs8, [%rd13+1];
	cvt.u16.u8 	%rs9, %rs8;
	shr.u16 	%rs10, %rs9, 2;
	and.b16  	%rs11, %rs10, 31;
	cvt.u32.u16 	%r53, %rs11;
	add.s32 	%r54, %r53, %r43;
	max.u32 	%r55, %r54, 63;
	shr.u16 	%rs12, %rs9, 7;
	cvt.u32.u16 	%r56, %rs12;
	shl.b32 	%r57, %r56, 31;
	shl.b32 	%r58, %r55, 23;
	and.b16  	%rs13, %rs10, 2;
	cvt.u32.u16 	%r59, %rs13;
	or.b32  	%r60, %r57, %r59;
	or.b32  	%r61, %r60, %r58;
	st.shared.u32 	[%r8+4], %r61;
	ld.global.nc.u8 	%rs14, [%rd13+2];
	cvt.u16.u8 	%rs15, %rs14;
	shr.u16 	%rs16, %rs15, 2;
	and.b16  	%rs17, %rs16, 31;
	cvt.u32.u16 	%r62, %rs17;
	add.s32 	%r63, %r62, %r43;
	max.u32 	%r64, %r63, 63;
	shr.u16 	%rs18, %rs15, 7;
	cvt.u32.u16 	%r65, %rs18;
	shl.b32 	%r66, %r65, 31;
	shl.b32 	%r67, %r64, 23;
	and.b16  	%rs19, %rs16, 2;
	cvt.u32.u16 	%r68, %rs19;
	or.b32  	%r69, %r66, %r68;
	or.b32  	%r70, %r69, %r67;
	st.shared.u32 	[%r8+8], %r70;
	ld.global.nc.u8 	%rs20, [%rd13+3];
	cvt.u16.u8 	%rs21, %rs20;
	shr.u16 	%rs22, %rs21, 2;
	and.b16  	%rs23, %rs22, 31;
	cvt.u32.u16 	%r71, %rs23;
	add.s32 	%r72, %r71, %r43;
	max.u32 	%r73, %r72, 63;
	shr.u16 	%rs24, %rs21, 7;
	cvt.u32.u16 	%r74, %rs24;
	shl.b32 	%r75, %r74, 31;
	shl.b32 	%r76, %r73, 23;
	and.b16  	%rs25, %rs22, 2;
	cvt.u32.u16 	%r77, %rs25;
	or.b32  	%r78, %r75, %r77;
	or.b32  	%r79, %r78, %r76;
	st.shared.u32 	[%r8+12], %r79;
	ld.global.nc.u8 	%rs26, [%rd11+1];
	cvt.s32.s8 	%r80, %rs26;
	ld.global.nc.u8 	%rs27, [%rd13+8192];
	cvt.u16.u8 	%rs28, %rs27;
	shr.u16 	%rs29, %rs28, 2;
	and.b16  	%rs30, %rs29, 31;
	cvt.u32.u16 	%r81, %rs30;
	add.s32 	%r82, %r81, %r80;
	max.u32 	%r83, %r82, 63;
	shr.u16 	%rs31, %rs28, 7;
	cvt.u32.u16 	%r84, %rs31;
	shl.b32 	%r85, %r84, 31;
	shl.b32 	%r86, %r83, 23;
	and.b16  	%rs32, %rs29, 2;
	cvt.u32.u16 	%r87, %rs32;
	or.b32  	%r88, %r85, %r87;
	or.b32  	%r89, %r88, %r86;
	st.shared.u32 	[%r8+2048], %r89;
	ld.global.nc.u8 	%rs33, [%rd13+8193];
	cvt.u16.u8 	%rs34, %rs33;
	shr.u16 	%rs35, %rs34, 2;
	and.b16  	%rs36, %rs35, 31;
	cvt.u32.u16 	%r90, %rs36;
	add.s32 	%r91, %r90, %r80;
	max.u32 	%r92, %r91, 63;
	shr.u16 	%rs37, %rs34, 7;
	cvt.u32.u16 	%r93, %rs37;
	shl.b32 	%r94, %r93, 31;
	shl.b32 	%r95, %r92, 23;
	and.b16  	%rs38, %rs35, 2;
	cvt.u32.u16 	%r96, %rs38;
	or.b32  	%r97, %r94, %r96;
	or.b32  	%r98, %r97, %r95;
	st.shared.u32 	[%r8+2052], %r98;
	ld.global.nc.u8 	%rs39, [%rd13+8194];
	cvt.u16.u8 	%rs40, %rs39;
	shr.u16 	%rs41, %rs40, 2;
	and.b16  	%rs42, %rs41, 31;
	cvt.u32.u16 	%r99, %rs42;
	add.s32 	%r100, %r99, %r80;
	max.u32 	%r101, %r100, 63;
	shr.u16 	%rs43, %rs40, 7;
	cvt.u32.u16 	%r102, %rs43;
	shl.b32 	%r103, %r102, 31;
	shl.b32 	%r104, %r101, 23;
	and.b16  	%rs44, %rs41, 2;
	cvt.u32.u16 	%r105, %rs44;
	or.b32  	%r106, %r103, %r105;
	or.b32  	%r107, %r106, %r104;
	st.shared.u32 	[%r8+2056], %r107;
	ld.global.nc.u8 	%rs45, [%rd13+8195];
	cvt.u16.u8 	%rs46, %rs45;
	shr.u16 	%rs47, %rs46, 2;
	and.b16  	%rs48, %rs47, 31;
	cvt.u32.u16 	%r108, %rs48;
	add.s32 	%r109, %r108, %r80;
	max.u32 	%r110, %r109, 63;
	shr.u16 	%rs49, %rs46, 7;
	cvt.u32.u16 	%r111, %rs49;
	shl.b32 	%r112, %r111, 31;
	shl.b32 	%r113, %r110, 23;
	and.b16  	%rs50, %rs47, 2;
	cvt.u32.u16 	%r114, %rs50;
	or.b32  	%r115, %r112, %r114;
	or.b32  	%r116, %r115, %r113;
	st.shared.u32 	[%r8+2060], %r116;
	ld.global.nc.u8 	%rs51, [%rd11+2];
	cvt.s32.s8 	%r117, %rs51;
	ld.global.nc.u8 	%rs52, [%rd13+16384];
	cvt.u16.u8 	%rs53, %rs52;
	shr.u16 	%rs54, %rs53, 2;
	and.b16  	%rs55, %rs54, 31;
	cvt.u32.u16 	%r118, %rs55;
	add.s32 	%r119, %r118, %r117;
	max.u32 	%r120, %r119, 63;
	shr.u16 	%rs56, %rs53, 7;
	cvt.u32.u16 	%r121, %rs56;
	shl.b32 	%r122, %r121, 31;
	shl.b32 	%r123, %r120, 23;
	and.b16  	%rs57, %rs54, 2;
	cvt.u32.u16 	%r124, %rs57;
	or.b32  	%r125, %r122, %r124;
	or.b32  	%r126, %r125, %r123;
	st.shared.u32 	[%r8+4096], %r126;
	ld.global.nc.u8 	%rs58, [%rd13+16385];
	cvt.u16.u8 	%rs59, %rs58;
	shr.u16 	%rs60, %rs59, 2;
	and.b16  	%rs61, %rs60, 31;
	cvt.u32.u16 	%r127, %rs61;
	add.s32 	%r128, %r127, %r117;
	max.u32 	%r129, %r128, 63;
	shr.u16 	%rs62, %rs59, 7;
	cvt.u32.u16 	%r130, %rs62;
	shl.b32 	%r131, %r130, 31;
	shl.b32 	%r132, %r129, 23;
	and.b16  	%rs63, %rs60, 2;
	cvt.u32.u16 	%r133, %rs63;
	or.b32  	%r134, %r131, %r133;
	or.b32  	%r135, %r134, %r132;
	st.shared.u32 	[%r8+4100], %r135;
	ld.global.nc.u8 	%rs64, [%rd13+16386];
	cvt.u16.u8 	%rs65, %rs64;
	shr.u16 	%rs66, %rs65, 2;
	and.b16  	%rs67, %rs66, 31;
	cvt.u32.u16 	%r136, %rs67;
	add.s32 	%r137, %r136, %r117;
	max.u32 	%r138, %r137, 63;
	shr.u16 	%rs68, %rs65, 7;
	cvt.u32.u16 	%r139, %rs68;
	shl.b32 	%r140, %r139, 31;
	shl.b32 	%r141, %r138, 23;
	and.b16  	%rs69, %rs66, 2;
	cvt.u32.u16 	%r142, %rs69;
	or.b32  	%r143, %r140, %r142;
	or.b32  	%r144, %r143, %r141;
	st.shared.u32 	[%r8+4104], %r144;
	ld.global.nc.u8 	%rs70, [%rd13+16387];
	cvt.u16.u8 	%rs71, %rs70;
	shr.u16 	%rs72, %rs71, 2;
	and.b16  	%rs73, %rs72, 31;
	cvt.u32.u16 	%r145, %rs73;
	add.s32 	%r146, %r145, %r117;
	max.u32 	%r147, %r146, 63;
	shr.u16 	%rs74, %rs71, 7;
	cvt.u32.u16 	%r148, %rs74;
	shl.b32 	%r149, %r148, 31;
	shl.b32 	%r150, %r147, 23;
	and.b16  	%rs75, %rs72, 2;
	cvt.u32.u16 	%r151, %rs75;
	or.b32  	%r152, %r149, %r151;
	or.b32  	%r153, %r152, %r150;
	st.shared.u32 	[%r8+4108], %r153;
	ld.global.nc.u8 	%rs76, [%rd11+3];
	cvt.s32.s8 	%r154, %rs76;
	ld.global.nc.u8 	%rs77, [%rd13+24576];
	cvt.u16.u8 	%rs78, %rs77;
	shr.u16 	%rs79, %rs78, 2;
	and.b16  	%rs80, %rs79, 31;
	cvt.u32.u16 	%r155, %rs80;
	add.s32 	%r156, %r155, %r154;
	max.u32 	%r157, %r156, 63;
	shr.u16 	%rs81, %rs78, 7;
	cvt.u32.u16 	%r158, %rs81;
	shl.b32 	%r159, %r158, 31;
	shl.b32 	%r160, %r157, 23;
	and.b16  	%rs82, %rs79, 2;
	cvt.u32.u16 	%r161, %rs82;
	or.b32  	%r162, %r159, %r161;
	or.b32  	%r163, %r162, %r160;
	st.shared.u32 	[%r8+6144], %r163;
	ld.global.nc.u8 	%rs83, [%rd13+24577];
	cvt.u16.u8 	%rs84, %rs83;
	shr.u16 	%rs85, %rs84, 2;
	and.b16  	%rs86, %rs85, 31;
	cvt.u32.u16 	%r164, %rs86;
	add.s32 	%r165, %r164, %r154;
	max.u32 	%r166, %r165, 63;
	shr.u16 	%rs87, %rs84, 7;
	cvt.u32.u16 	%r167, %rs87;
	shl.b32 	%r168, %r167, 31;
	shl.b32 	%r169, %r166, 23;
	and.b16  	%rs88, %rs85, 2;
	cvt.u32.u16 	%r170, %rs88;
	or.b32  	%r171, %r168, %r170;
	or.b32  	%r172, %r171, %r169;
	st.shared.u32 	[%r8+6148], %r172;
	ld.global.nc.u8 	%rs89, [%rd13+24578];
	cvt.u16.u8 	%rs90, %rs89;
	shr.u16 	%rs91, %rs90, 2;
	and.b16  	%rs92, %rs91, 31;
	cvt.u32.u16 	%r173, %rs92;
	add.s32 	%r174, %r173, %r154;
	max.u32 	%r175, %r174, 63;
	shr.u16 	%rs93, %rs90, 7;
	cvt.u32.u16 	%r176, %rs93;
	shl.b32 	%r177, %r176, 31;
	shl.b32 	%r178, %r175, 23;
	and.b16  	%rs94, %rs91, 2;
	cvt.u32.u16 	%r179, %rs94;
	or.b32  	%r180, %r177, %r179;
	or.b32  	%r181, %r180, %r178;
	st.shared.u32 	[%r8+6152], %r181;
	ld.global.nc.u8 	%rs95, [%rd13+24579];
	cvt.u16.u8 	%rs96, %rs95;
	shr.u16 	%rs97, %rs96, 2;
	and.b16  	%rs98, %rs97, 31;
	cvt.u32.u16 	%r182, %rs98;
	add.s32 	%r183, %r182, %r154;
	max.u32 	%r184, %r183, 63;
	shr.u16 	%rs99, %rs96, 7;
	cvt.u32.u16 	%r185, %rs99;
	shl.b32 	%r186, %r185, 31;
	shl.b32 	%r187, %r184, 23;
	and.b16  	%rs100, %rs97, 2;
	cvt.u32.u16 	%r188, %rs100;
	or.b32  	%r189, %r186, %r188;
	or.b32  	%r190, %r189, %r187;
	st.shared.u32 	[%r8+6156], %r190;
	add.s32 	%r191, %r5, %r39;
	shl.b32 	%r192, %r513, 14;
	shl.b32 	%r193, %r2, 9;
	and.b32  	%r194, %r193, 64512;
	or.b32  	%r195, %r6, %r194;
	add.s32 	%r196, %r195, %r192;
	cvt.u64.u32 	%rd14, %r196;
	add.s64 	%rd15, %rd3, %rd14;
	ld.global.nc.u8 	%rs101, [%rd15];
	cvt.s32.s8 	%r197, %rs101;
	cvt.u64.u32 	%rd16, %r191;
	add.s64 	%rd17, %rd4, %rd16;
	ld.global.nc.u8 	%rs102, [%rd17];
	cvt.u16.u8 	%rs103, %rs102;
	shr.u16 	%rs104, %rs103, 2;
	and.b16  	%rs105, %rs104, 31;
	cvt.u32.u16 	%r198, %rs105;
	add.s32 	%r199, %r198, %r197;
	max.u32 	%r200, %r199, 63;
	shr.u16 	%rs106, %rs103, 7;
	cvt.u32.u16 	%r201, %rs106;
	shl.b32 	%r202, %r201, 31;
	shl.b32 	%r203, %r200, 23;
	and.b16  	%rs107, %rs104, 2;
	cvt.u32.u16 	%r204, %rs107;
	or.b32  	%r205, %r202, %r204;
	or.b32  	%r206, %r205, %r203;
	st.shared.u32 	[%r9], %r206;
	ld.global.nc.u8 	%rs108, [%rd17+1];
	cvt.u16.u8 	%rs109, %rs108;
	shr.u16 	%rs110, %rs109, 2;
	and.b16  	%rs111, %rs110, 31;
	cvt.u32.u16 	%r207, %rs111;
	add.s32 	%r208, %r207, %r197;
	max.u32 	%r209, %r208, 63;
	shr.u16 	%rs112, %rs109, 7;
	cvt.u32.u16 	%r210, %rs112;
	shl.b32 	%r211, %r210, 31;
	shl.b32 	%r212, %r209, 23;
	and.b16  	%rs113, %rs110, 2;
	cvt.u32.u16 	%r213, %rs113;
	or.b32  	%r214, %r211, %r213;
	or.b32  	%r215, %r214, %r212;
	st.shared.u32 	[%r9+4], %r215;
	ld.global.nc.u8 	%rs114, [%rd17+2];
	cvt.u16.u8 	%rs115, %rs114;
	shr.u16 	%rs116, %rs115, 2;
	and.b16  	%rs117, %rs116, 31;
	cvt.u32.u16 	%r216, %rs117;
	add.s32 	%r217, %r216, %r197;
	max.u32 	%r218, %r217, 63;
	shr.u16 	%rs118, %rs115, 7;
	cvt.u32.u16 	%r219, %rs118;
	shl.b32 	%r220, %r219, 31;
	shl.b32 	%r221, %r218, 23;
	and.b16  	%rs119, %rs116, 2;
	cvt.u32.u16 	%r222, %rs119;
	or.b32  	%r223, %r220, %r222;
	or.b32  	%r224, %r223, %r221;
	st.shared.u32 	[%r9+8], %r224;
	ld.global.nc.u8 	%rs120, [%rd17+3];
	cvt.u16.u8 	%rs121, %rs120;
	shr.u16 	%rs122, %rs121, 2;
	and.b16  	%rs123, %rs122, 31;
	cvt.u32.u16 	%r225, %rs123;
	add.s32 	%r226, %r225, %r197;
	max.u32 	%r227, %r226, 63;
	shr.u16 	%rs124, %rs121, 7;
	cvt.u32.u16 	%r228, %rs124;
	shl.b32 	%r229, %r228, 31;
	shl.b32 	%r230, %r227, 23;
	and.b16  	%rs125, %rs122, 2;
	cvt.u32.u16 	%r231, %rs125;
	or.b32  	%r232, %r229, %r231;
	or.b32  	%r233, %r232, %r230;
	st.shared.u32 	[%r9+12], %r233;
	ld.global.nc.u8 	%rs126, [%rd15+1];
	cvt.s32.s8 	%r234, %rs126;
	ld.global.nc.u8 	%rs127, [%rd17+8192];
	cvt.u16.u8 	%rs128, %rs127;
	shr.u16 	%rs129, %rs128, 2;
	and.b16  	%rs130, %rs129, 31;
	cvt.u32.u16 	%r235, %rs130;
	add.s32 	%r236, %r235, %r234;
	max.u32 	%r237, %r236, 63;
	shr.u16 	%rs131, %rs128, 7;
	cvt.u32.u16 	%r238, %rs131;
	shl.b32 	%r239, %r238, 31;
	shl.b32 	%r240, %r237, 23;
	and.b16  	%rs132, %rs129, 2;
	cvt.u32.u16 	%r241, %rs132;
	or.b32  	%r242, %r239, %r241;
	or.b32  	%r243, %r242, %r240;
	st.shared.u32 	[%r9+2048], %r243;
	ld.global.nc.u8 	%rs133, [%rd17+8193];
	cvt.u16.u8 	%rs134, %rs133;
	shr.u16 	%rs135, %rs134, 2;
	and.b16  	%rs136, %rs135, 31;
	cvt.u32.u16 	%r244, %rs136;
	add.s32 	%r245, %r244, %r234;
	max.u32 	%r246, %r245, 63;
	shr.u16 	%rs137, %rs134, 7;
	cvt.u32.u16 	%r247, %rs137;
	shl.b32 	%r248, %r247, 31;
	shl.b32 	%r249, %r246, 23;
	and.b16  	%rs138, %rs135, 2;
	cvt.u32.u16 	%r250, %rs138;
	or.b32  	%r251, %r248, %r250;
	or.b32  	%r252, %r251, %r249;
	st.shared.u32 	[%r9+2052], %r252;
	ld.global.nc.u8 	%rs139, [%rd17+8194];
	cvt.u16.u8 	%rs140, %rs139;
	shr.u16 	%rs141, %rs140, 2;
	and.b16  	%rs142, %rs141, 31;
	cvt.u32.u16 	%r253, %rs142;
	add.s32 	%r254, %r253, %r234;
	max.u32 	%r255, %r254, 63;
	shr.u16 	%rs143, %rs140, 7;
	cvt.u32.u16 	%r256, %rs143;
	shl.b32 	%r257, %r256, 31;
	shl.b32 	%r258, %r255, 23;
	and.b16  	%rs144, %rs141, 2;
	cvt.u32.u16 	%r259, %rs144;
	or.b32  	%r260, %r257, %r259;
	or.b32  	%r261, %r260, %r258;
	st.shared.u32 	[%r9+2056], %r261;
	ld.global.nc.u8 	%rs145, [%rd17+8195];
	cvt.u16.u8 	%rs146, %rs145;
	shr.u16 	%rs147, %rs146, 2;
	and.b16  	%rs148, %rs147, 31;
	cvt.u32.u16 	%r262, %rs148;
	add.s32 	%r263, %r262, %r234;
	max.u32 	%r264, %r263, 63;
	shr.u16 	%rs149, %rs146, 7;
	cvt.u32.u16 	%r265, %rs149;
	shl.b32 	%r266, %r265, 31;
	shl.b32 	%r267, %r264, 23;
	and.b16  	%rs150, %rs147, 2;
	cvt.u32.u16 	%r268, %rs150;
	or.b32  	%r269, %r266, %r268;
	or.b32  	%r270, %r269, %r267;
	st.shared.u32 	[%r9+2060], %r270;
	ld.global.nc.u8 	%rs151, [%rd15+2];
	cvt.s32.s8 	%r271, %rs151;
	ld.global.nc.u8 	%rs152, [%rd17+16384];
	cvt.u16.u8 	%rs153, %rs152;
	shr.u16 	%rs154, %rs153, 2;
	and.b16  	%rs155, %rs154, 31;
	cvt.u32.u16 	%r272, %rs155;
	add.s32 	%r273, %r272, %r271;
	max.u32 	%r274, %r273, 63;
	shr.u16 	%rs156, %rs153, 7;
	cvt.u32.u16 	%r275, %rs156;
	shl.b32 	%r276, %r275, 31;
	shl.b32 	%r277, %r274, 23;
	and.b16  	%rs157, %rs154, 2;
	cvt.u32.u16 	%r278, %rs157;
	or.b32  	%r279, %r276, %r278;
	or.b32  	%r280, %r279, %r277;
	st.shared.u32 	[%r9+4096], %r280;
	ld.global.nc.u8 	%rs158, [%rd17+16385];
	cvt.u16.u8 	%rs159, %rs158;
	shr.u16 	%rs160, %rs159, 2;
	and.b16  	%rs161, %rs160, 31;
	cvt.u32.u16 	%r281, %rs161;
	add.s32 	%r282, %r281, %r271;
	max.u32 	%r283, %r282, 63;
	shr.u16 	%rs162, %rs159, 7;
	cvt.u32.u16 	%r284, %rs162;
	shl.b32 	%r285, %r284, 31;
	shl.b32 	%r286, %r283, 23;
	and.b16  	%rs163, %rs160, 2;
	cvt.u32.u16 	%r287, %rs163;
	or.b32  	%r288, %r285, %r287;
	or.b32  	%r289, %r288, %r286;
	st.shared.u32 	[%r9+4100], %r289;
	ld.global.nc.u8 	%rs164, [%rd17+16386];
	cvt.u16.u8 	%rs165, %rs164;
	shr.u16 	%rs166, %rs165, 2;
	and.b16  	%rs167, %rs166, 31;
	cvt.u32.u16 	%r290, %rs167;
	add.s32 	%r291, %r290, %r271;
	max.u32 	%r292, %r291, 63;
	shr.u16 	%rs168, %rs165, 7;
	cvt.u32.u16 	%r293, %rs168;
	shl.b32 	%r294, %r293, 31;
	shl.b32 	%r295, %r292, 23;
	and.b16  	%rs169, %rs166, 2;
	cvt.u32.u16 	%r296, %rs169;
	or.b32  	%r297, %r294, %r296;
	or.b32  	%r298, %r297, %r295;
	st.shared.u32 	[%r9+4104], %r298;
	ld.global.nc.u8 	%rs170, [%rd17+16387];
	cvt.u16.u8 	%rs171, %rs170;
	shr.u16 	%rs172, %rs171, 2;
	and.b16  	%rs173, %rs172, 31;
	cvt.u32.u16 	%r299, %rs173;
	add.s32 	%r300, %r299, %r271;
	max.u32 	%r301, %r300, 63;
	shr.u16 	%rs174, %rs171, 7;
	cvt.u32.u16 	%r302, %rs174;
	shl.b32 	%r303, %r302, 31;
	shl.b32 	%r304, %r301, 23;
	and.b16  	%rs175, %rs172, 2;
	cvt.u32.u16 	%r305, %rs175;
	or.b32  	%r306, %r303, %r305;
	or.b32  	%r307, %r306, %r304;
	st.shared.u32 	[%r9+4108], %r307;
	ld.global.nc.u8 	%rs176, [%rd15+3];
	cvt.s32.s8 	%r308, %rs176;
	ld.global.nc.u8 	%rs177, [%rd17+24576];
	cvt.u16.u8 	%rs178, %rs177;
	shr.u16 	%rs179, %rs178, 2;
	and.b16  	%rs180, %rs179, 31;
	cvt.u32.u16 	%r309, %rs180;
	add.s32 	%r310, %r309, %r308;
	max.u32 	%r311, %r310, 63;
	shr.u16 	%rs181, %rs178, 7;
	cvt.u32.u16 	%r312, %rs181;
	shl.b32 	%r313, %r312, 31;
	shl.b32 	%r314, %r311, 23;
	and.b16  	%rs182, %rs179, 2;
	cvt.u32.u16 	%r315, %rs182;
	or.b32  	%r316, %r313, %r315;
	or.b32  	%r317, %r316, %r314;
	st.shared.u32 	[%r9+6144], %r317;
	ld.global.nc.u8 	%rs183, [%rd17+24577];
	cvt.u16.u8 	%rs184, %rs183;
	shr.u16 	%rs185, %rs184, 2;
	and.b16  	%rs186, %rs185, 31;
	cvt.u32.u16 	%r318, %rs186;
	add.s32 	%r319, %r318, %r308;
	max.u32 	%r320, %r319, 63;
	shr.u16 	%rs187, %rs184, 7;
	cvt.u32.u16 	%r321, %rs187;
	shl.b32 	%r322, %r321, 31;
	shl.b32 	%r323, %r320, 23;
	and.b16  	%rs188, %rs185, 2;
	cvt.u32.u16 	%r324, %rs188;
	or.b32  	%r325, %r322, %r324;
	or.b32  	%r326, %r325, %r323;
	st.shared.u32 	[%r9+6148], %r326;
	ld.global.nc.u8 	%rs189, [%rd17+24578];
	cvt.u16.u8 	%rs190, %rs189;
	shr.u16 	%rs191, %rs190, 2;
	and.b16  	%rs192, %rs191, 31;
	cvt.u32.u16 	%r327, %rs192;
	add.s32 	%r328, %r327, %r308;
	max.u32 	%r329, %r328, 63;
	shr.u16 	%rs193, %rs190, 7;
	cvt.u32.u16 	%r330, %rs193;
	shl.b32 	%r331, %r330, 31;
	shl.b32 	%r332, %r329, 23;
	and.b16  	%rs194, %rs191, 2;
	cvt.u32.u16 	%r333, %rs194;
	or.b32  	%r334, %r331, %r333;
	or.b32  	%r335, %r334, %r332;
	st.shared.u32 	[%r9+6152], %r335;
	ld.global.nc.u8 	%rs195, [%rd17+24579];
	cvt.u16.u8 	%rs196, %rs195;
	shr.u16 	%rs197, %rs196, 2;
	and.b16  	%rs198, %rs197, 31;
	cvt.u32.u16 	%r336, %rs198;
	add.s32 	%r337, %r336, %r308;
	max.u32 	%r338, %r337, 63;
	shr.u16 	%rs199, %rs196, 7;
	cvt.u32.u16 	%r339, %rs199;
	shl.b32 	%r340, %r339, 31;
	shl.b32 	%r341, %r338, 23;
	and.b16  	%rs200, %rs197, 2;
	cvt.u32.u16 	%r342, %rs200;
	or.b32  	%r343, %r340, %r342;
	or.b32  	%r344, %r343, %r341;
	st.shared.u32 	[%r9+6156], %r344;
	ld.global.nc.u8 	%rs201, [%rd15+4];
	cvt.s32.s8 	%r345, %rs201;
	ld.global.nc.u8 	%rs202, [%rd17+32768];
	cvt.u16.u8 	%rs203, %rs202;
	shr.u16 	%rs204, %rs203, 2;
	and.b16  	%rs205, %rs204, 31;
	cvt.u32.u16 	%r346, %rs205;
	add.s32 	%r347, %r346, %r345;
	max.u32 	%r348, %r347, 63;
	shr.u16 	%rs206, %rs203, 7;
	cvt.u32.u16 	%r349, %rs206;
	shl.b32 	%r350, %r349, 31;
	shl.b32 	%r351, %r348, 23;
	and.b16  	%rs207, %rs204, 2;
	cvt.u32.u16 	%r352, %rs207;
	or.b32  	%r353, %r350, %r352;
	or.b32  	%r354, %r353, %r351;
	st.shared.u32 	[%r9+8192], %r354;
	ld.global.nc.u8 	%rs208, [%rd17+32769];
	cvt.u16.u8 	%rs209, %rs208;
	shr.u16 	%rs210, %rs209, 2;
	and.b16  	%rs211, %rs210, 31;
	cvt.u32.u16 	%r355, %rs211;
	add.s32 	%r356, %r355, %r345;
	max.u32 	%r357, %r356, 63;
	shr.u16 	%rs212, %rs209, 7;
	cvt.u32.u16 	%r358, %rs212;
	shl.b32 	%r359, %r358, 31;
	shl.b32 	%r360, %r357, 23;
	and.b16  	%rs213, %rs210, 2;
	cvt.u32.u16 	%r361, %rs213;
	or.b32  	%r362, %r359, %r361;
	or.b32  	%r363, %r362, %r360;
	st.shared.u32 	[%r9+8196], %r363;
	ld.global.nc.u8 	%rs214, [%rd17+32770];
	cvt.u16.u8 	%rs215, %rs214;
	shr.u16 	%rs216, %rs215, 2;
	and.b16  	%rs217, %rs216, 31;
	cvt.u32.u16 	%r364, %rs217;
	add.s32 	%r365, %r364, %r345;
	max.u32 	%r366, %r365, 63;
	shr.u16 	%rs218, %rs215, 7;
	cvt.u32.u16 	%r367, %rs218;
	shl.b32 	%r368, %r367, 31;
	shl.b32 	%r369, %r366, 23;
	and.b16  	%rs219, %rs216, 2;
	cvt.u32.u16 	%r370, %rs219;
	or.b32  	%r371, %r368, %r370;
	or.b32  	%r372, %r371, %r369;
	st.shared.u32 	[%r9+8200], %r372;
	ld.global.nc.u8 	%rs220, [%rd17+32771];
	cvt.u16.u8 	%rs221, %rs220;
	shr.u16 	%rs222, %rs221, 2;
	and.b16  	%rs223, %rs222, 31;
	cvt.u32.u16 	%r373, %rs223;
	add.s32 	%r374, %r373, %r345;
	max.u32 	%r375, %r374, 63;
	shr.u16 	%rs224, %rs221, 7;
	cvt.u32.u16 	%r376, %rs224;
	shl.b32 	%r377, %r376, 31;
	shl.b32 	%r378, %r375, 23;
	and.b16  	%rs225, %rs222, 2;
	cvt.u32.u16 	%r379, %rs225;
	or.b32  	%r380, %r377, %r379;
	or.b32  	%r381, %r380, %r378;
	st.shared.u32 	[%r9+8204], %r381;
	ld.global.nc.u8 	%rs226, [%rd15+5];
	cvt.s32.s8 	%r382, %rs226;
	ld.global.nc.u8 	%rs227, [%rd17+40960];
	cvt.u16.u8 	%rs228, %rs227;
	shr.u16 	%rs229, %rs228, 2;
	and.b16  	%rs230, %rs229, 31;
	cvt.u32.u16 	%r383, %rs230;
	add.s32 	%r384, %r383, %r382;
	max.u32 	%r385, %r384, 63;
	shr.u16 	%rs231, %rs228, 7;
	cvt.u32.u16 	%r386, %rs231;
	shl.b32 	%r387, %r386, 31;
	shl.b32 	%r388, %r385, 23;
	and.b16  	%rs232, %rs229, 2;
	cvt.u32.u16 	%r389, %rs232;
	or.b32  	%r390, %r387, %r389;
	or.b32  	%r391, %r390, %r388;
	st.shared.u32 	[%r9+10240], %r391;
	ld.global.nc.u8 	%rs233, [%rd17+40961];
	cvt.u16.u8 	%rs234, %rs233;
	shr.u16 	%rs235, %rs234, 2;
	and.b16  	%rs236, %rs235, 31;
	cvt.u32.u16 	%r392, %rs236;
	add.s32 	%r393, %r392, %r382;
	max.u32 	%r394, %r393, 63;
	shr.u16 	%rs237, %rs234, 7;
	cvt.u32.u16 	%r395, %rs237;
	shl.b32 	%r396, %r395, 31;
	shl.b32 	%r397, %r394, 23;
	and.b16  	%rs238, %rs235, 2;
	cvt.u32.u16 	%r398, %rs238;
	or.b32  	%r399, %r396, %r398;
	or.b32  	%r400, %r399, %r397;
	st.shared.u32 	[%r9+10244], %r400;
	ld.global.nc.u8 	%rs239, [%rd17+40962];
	cvt.u16.u8 	%rs240, %rs239;
	shr.u16 	%rs241, %rs240, 2;
	and.b16  	%rs242, %rs241, 31;
	cvt.u32.u16 	%r401, %rs242;
	add.s32 	%r402, %r401, %r382;
	max.u32 	%r403, %r402, 63;
	shr.u16 	%rs243, %rs240, 7;
	cvt.u32.u16 	%r404, %rs243;
	shl.b32 	%r405, %r404, 31;
	shl.b32 	%r406, %r403, 23;
	and.b16  	%rs244, %rs241, 2;
	cvt.u32.u16 	%r407, %rs244;
	or.b32  	%r408, %r405, %r407;
	or.b32  	%r409, %r408, %r406;
	st.shared.u32 	[%r9+10248], %r409;
	ld.global.nc.u8 	%rs245, [%rd17+40963];
	cvt.u16.u8 	%rs246, %rs245;
	shr.u16 	%rs247, %rs246, 2;
	and.b16  	%rs248, %rs247, 31;
	cvt.u32.u16 	%r410, %rs248;
	add.s32 	%r411, %r410, %r382;
	max.u32 	%r412, %r411, 63;
	shr.u16 	%rs249, %rs246, 7;
	cvt.u32.u16 	%r413, %rs249;
	shl.b32 	%r414, %r413, 31;
	shl.b32 	%r415, %r412, 23;
	and.b16  	%rs250, %rs247, 2;
	cvt.u32.u16 	%r416, %rs250;
	or.b32  	%r417, %r414, %r416;
	or.b32  	%r418, %r417, %r415;
	st.shared.u32 	[%r9+10252], %r418;
	ld.global.nc.u8 	%rs251, [%rd15+6];
	cvt.s32.s8 	%r419, %rs251;
	ld.global.nc.u8 	%rs252, [%rd17+49152];
	cvt.u16.u8 	%rs253, %rs252;
	shr.u16 	%rs254, %rs253, 2;
	and.b16  	%rs255, %rs254, 31;
	cvt.u32.u16 	%r420, %rs255;
	add.s32 	%r421, %r420, %r419;
	max.u32 	%r422, %r421, 63;
	shr.u16 	%rs256, %rs253, 7;
	cvt.u32.u16 	%r423, %rs256;
	shl.b32 	%r424, %r423, 31;
	shl.b32 	%r425, %r422, 23;
	and.b16  	%rs257, %rs254, 2;
	cvt.u32.u16 	%r426, %rs257;
	or.b32  	%r427, %r424, %r426;
	or.b32  	%r428, %r427, %r425;
	st.shared.u32 	[%r9+12288], %r428;
	ld.global.nc.u8 	%rs258, [%rd17+49153];
	cvt.u16.u8 	%rs259, %rs258;
	shr.u16 	%rs260, %rs259, 2;
	and.b16  	%rs261, %rs260, 31;
	cvt.u32.u16 	%r429, %rs261;
	add.s32 	%r430, %r429, %r419;
	max.u32 	%r431, %r430, 63;
	shr.u16 	%rs262, %rs259, 7;
	cvt.u32.u16 	%r432, %rs262;
	shl.b32 	%r433, %r432, 31;
	shl.b32 	%r434, %r431, 23;
	and.b16  	%rs263, %rs260, 2;
	cvt.u32.u16 	%r435, %rs263;
	or.b32  	%r436, %r433, %r435;
	or.b32  	%r437, %r436, %r434;
	st.shared.u32 	[%r9+12292], %r437;
	ld.global.nc.u8 	%rs264, [%rd17+49154];
	cvt.u16.u8 	%rs265, %rs264;
	shr.u16 	%rs266, %rs265, 2;
	and.b16  	%rs267, %rs266, 31;
	cvt.u32.u16 	%r438, %rs267;
	add.s32 	%r439, %r438, %r419;
	max.u32 	%r440, %r439, 63;
	shr.u16 	%rs268, %rs265, 7;
	cvt.u32.u16 	%r441, %rs268;
	shl.b32 	%r442, %r441, 31;
	shl.b32 	%r443, %r440, 23;
	and.b16  	%rs269, %rs266, 2;
	cvt.u32.u16 	%r444, %rs269;
	or.b32  	%r445, %r442, %r444;
	or.b32  	%r446, %r445, %r443;
	st.shared.u32 	[%r9+12296], %r446;
	ld.global.nc.u8 	%rs270, [%rd17+49155];
	cvt.u16.u8 	%rs271, %rs270;
	shr.u16 	%rs272, %rs271, 2;
	and.b16  	%rs273, %rs272, 31;
	cvt.u32.u16 	%r447, %rs273;
	add.s32 	%r448, %r447, %r419;
	max.u32 	%r449, %r448, 63;
	shr.u16 	%rs274, %rs271, 7;
	cvt.u32.u16 	%r450, %rs274;
	shl.b32 	%r451, %r450, 31;
	shl.b32 	%r452, %r449, 23;
	and.b16  	%rs275, %rs272, 2;
	cvt.u32.u16 	%r453, %rs275;
	or.b32  	%r454, %r451, %r453;
	or.b32  	%r455, %r454, %r452;
	st.shared.u32 	[%r9+12300], %r455;
	ld.global.nc.u8 	%rs276, [%rd15+7];
	cvt.s32.s8 	%r456, %rs276;
	ld.global.nc.u8 	%rs277, [%rd17+57344];
	cvt.u16.u8 	%rs278, %rs277;
	shr.u16 	%rs279, %rs278, 2;
	and.b16  	%rs280, %rs279, 31;
	cvt.u32.u16 	%r457, %rs280;
	add.s32 	%r458, %r457, %r456;
	max.u32 	%r459, %r458, 63;
	shr.u16 	%rs281, %rs278, 7;
	cvt.u32.u16 	%r460, %rs281;
	shl.b32 	%r461, %r460, 31;
	shl.b32 	%r462, %r459, 23;
	and.b16  	%rs282, %rs279, 2;
	cvt.u32.u16 	%r463, %rs282;
	or.b32  	%r464, %r461, %r463;
	or.b32  	%r465, %r464, %r462;
	st.shared.u32 	[%r9+14336], %r465;
	ld.global.nc.u8 	%rs283, [%rd17+57345];
	cvt.u16.u8 	%rs284, %rs283;
	shr.u16 	%rs285, %rs284, 2;
	and.b16  	%rs286, %rs285, 31;
	cvt.u32.u16 	%r466, %rs286;
	add.s32 	%r467, %r466, %r456;
	max.u32 	%r468, %r467, 63;
	shr.u16 	%rs287, %rs284, 7;
	cvt.u32.u16 	%r469, %rs287;
	shl.b32 	%r470, %r469, 31;
	shl.b32 	%r471, %r468, 23;
	and.b16  	%rs288, %rs285, 2;
	cvt.u32.u16 	%r472, %rs288;
	or.b32  	%r473, %r470, %r472;
	or.b32  	%r474, %r473, %r471;
	st.shared.u32 	[%r9+14340], %r474;
	ld.global.nc.u8 	%rs289, [%rd17+57346];
	cvt.u16.u8 	%rs290, %rs289;
	shr.u16 	%rs291, %rs290, 2;
	and.b16  	%rs292, %rs291, 31;
	cvt.u32.u16 	%r475, %rs292;
	add.s32 	%r476, %r475, %r456;
	max.u32 	%r477, %r476, 63;
	shr.u16 	%rs293, %rs290, 7;
	cvt.u32.u16 	%r478, %rs293;
	shl.b32 	%r479, %r478, 31;
	shl.b32 	%r480, %r477, 23;
	and.b16  	%rs294, %rs291, 2;
	cvt.u32.u16 	%r481, %rs294;
	or.b32  	%r482, %r479, %r481;
	or.b32  	%r483, %r482, %r480;
	st.shared.u32 	[%r9+14344], %r483;
	ld.global.nc.u8 	%rs295, [%rd17+57347];
	cvt.u16.u8 	%rs296, %rs295;
	shr.u16 	%rs297, %rs296, 2;
	and.b16  	%rs298, %rs297, 31;
	cvt.u32.u16 	%r484, %rs298;
	add.s32 	%r485, %r484, %r456;
	max.u32 	%r486, %r485, 63;
	shr.u16 	%rs299, %rs296, 7;
	cvt.u32.u16 	%r487, %rs299;
	shl.b32 	%r488, %r487, 31;
	shl.b32 	%r489, %r486, 23;
	and.b16  	%rs300, %rs297, 2;
	cvt.u32.u16 	%r490, %rs300;
	or.b32  	%r491, %r488, %r490;
	or.b32  	%r492, %r491, %r489;
	st.shared.u32 	[%r9+14348], %r492;
	bar.sync 	0;
	mov.b32 	%r514, 128;
$L__BB0_2:
	add.s32 	%r493, %r10, %r514;
	ld.shared.f32 	%f5, [%r493+-128];
	add.s32 	%r494, %r11, %r514;
	ld.shared.f32 	%f6, [%r494+-128];
	fma.rn.f32 	%f7, %f5, %f6, %f57;
	ld.shared.f32 	%f8, [%r493+-112];
	ld.shared.f32 	%f9, [%r494+-112];
	fma.rn.f32 	%f10, %f8, %f9, %f7;
	ld.shared.f32 	%f11, [%r493+-96];
	ld.shared.f32 	%f12, [%r494+-96];
	fma.rn.f32 	%f13, %f11, %f12, %f10;
	ld.shared.f32 	%f14, [%r493+-80];
	ld.shared.f32 	%f15, [%r494+-80];
	fma.rn.f32 	%f16, %f14, %f15, %f13;
	ld.shared.f32 	%f17, [%r493+-64];
	ld.shared.f32 	%f18, [%r494+-64];
	fma.rn.f32 	%f19, %f17, %f18, %f16;
	ld.shared.f32 	%f20, [%r493+-48];
	ld.shared.f32 	%f21, [%r494+-48];
	fma.rn.f32 	%f22, %f20, %f21, %f19;
	ld.shared.f32 	%f23, [%r493+-32];
	ld.shared.f32 	%f24, [%r494+-32];
	fma.rn.f32 	%f25, %f23, %f24, %f22;
	ld.shared.f32 	%f26, [%r493+-16];
	ld.shared.f32 	%f27, [%r494+-16];
	fma.rn.f32 	%f28, %f26, %f27, %f25;
	ld.shared.f32 	%f29, [%r493];
	ld.shared.f32 	%f30, [%r494];
	fma.rn.f32 	%f31, %f29, %f30, %f28;
	ld.shared.f32 	%f32, [%r493+16];
	ld.shared.f32 	%f33, [%r494+16];
	fma.rn.f32 	%f34, %f32, %f33, %f31;
	ld.shared.f32 	%f35, [%r493+32];
	ld.shared.f32 	%f36, [%r494+32];
	fma.rn.f32 	%f37, %f35, %f36, %f34;
	ld.shared.f32 	%f38, [%r493+48];
	ld.shared.f32 	%f39, [%r494+48];
	fma.rn.f32 	%f40, %f38, %f39, %f37;
	ld.shared.f32 	%f41, [%r493+64];
	ld.shared.f32 	%f42, [%r494+64];
	fma.rn.f32 	%f43, %f41, %f42, %f40;
	ld.shared.f32 	%f44, [%r493+80];
	ld.shared.f32 	%f45, [%r494+80];
	fma.rn.f32 	%f46, %f44, %f45, %f43;
	ld.shared.f32 	%f47, [%r493+96];
	ld.shared.f32 	%f48, [%r494+96];
	fma.rn.f32 	%f49, %f47, %f48, %f46;
	ld.shared.f32 	%f50, [%r493+112];
	ld.shared.f32 	%f51, [%r494+112];
	fma.rn.f32 	%f57, %f50, %f51, %f49;
	add.s32 	%r514, %r514, 256;
	setp.ne.s32 	%p1, %r514, 2176;
	@%p1 bra 	$L__BB0_2;
	add.s32 	%r513, %r513, 1;
	setp.ne.s32 	%p2, %r513, 16;
	@%p2 bra 	$L__BB0_1;
	ld.param.u64 	%rd21, [_Z5FusedPaS_S_S_Pf_param_4];
	cvta.to.global.u64 	%rd18, %rd21;
	// begin inline asm
	activemask.b32 %r495;
	// end inline asm
	shl.b32 	%r496, %r2, 2;
	mov.b32 	%r497, 15;
	shl.b32 	%r498, %r497, %r496;
	and.b32  	%r499, %r495, %r498;
	mov.b32 	%r500, %f57;
	shfl.sync.down.b32	%r501|%p3, %r500, 2, 31, %r499;
	mov.b32 	%f52, %r501;
	add.f32 	%f53, %f57, %f52;
	mov.b32 	%r502, %f53;
	shfl.sync.down.b32	%r503|%p4, %r502, 1, 31, %r499;
	mov.b32 	%f54, %r503;
	add.f32 	%f55, %f53, %f54;
	mov.b32 	%r504, %f55;
	shfl.sync.idx.b32	%r505|%p5, %r504, %r496, 31, %r499;
	shl.b32 	%r506, %r1, 5;
	and.b32  	%r507, %r506, 2147479552;
	shl.b32 	%r508, %r2, 7;
	and.b32  	%r509, %r508, 15360;
	or.b32  	%r510, %r509, %r7;
	add.s32 	%r511, %r510, %r507;
	add.s32 	%r512, %r511, %r6;
	mul.wide.u32 	%rd19, %r512, 4;
	add.s64 	%rd20, %rd18, %rd19;
	st.global.u32 	[%rd20], %r505;
	ret;

}


// ===== COMPILED SASS (sm_100) =====

	.target	sm_100

	.elftype	@"ET_EXEC"


//--------------------- .note.nv.tkinfo           --------------------------
	.section	.note.nv.tkinfo,"",@"SHT_NOTE"
	.sectionflags	@"SHF_NOTE_NV_TKINFO"
	.tkinfo
        /*0018*/ 	.word	0x00000002
        /*0030*/ 	.string	""
        /*0030*/ 	.string	"ptxas"
        /*0030*/ 	.string	"Cuda compilation tools, release 13.0, V13.0.88"
        /*0030*/ 	.string	"Build cuda_13.0.r13.0/compiler.36424714_0"
        /*0030*/ 	.string	"-arch sm_100 -m 64 "



//--------------------- .note.nv.cuinfo           --------------------------
	.section	.note.nv.cuinfo,"",@"SHT_NOTE"
	.sectionflags	@"SHF_NOTE_NV_CUINFO"
        /*0018*/ 	.short	0x0002
        /*001a*/ 	.short	0x0064
        /*001c*/ 	.short	0x0082
	.zero		2


//--------------------- .nv.info                  --------------------------
	.section	.nv.info,"",@"SHT_CUDA_INFO"
	.align	4


	//----- nvinfo : EIATTR_REGCOUNT
	.align		4
        /*0000*/ 	.byte	0x04, 0x2f
        /*0002*/ 	.short	(.L_1 - .L_0)
	.align		4
.L_0:
        /*0004*/ 	.word	index@(_Z5FusedPaS_S_S_Pf)
        /*0008*/ 	.word	0x00000038


	//----- nvinfo : EIATTR_FRAME_SIZE
	.align		4
.L_1:
        /*000c*/ 	.byte	0x04, 0x11
        /*000e*/ 	.short	(.L_3 - .L_2)
	.align		4
.L_2:
        /*0010*/ 	.word	index@(_Z5FusedPaS_S_S_Pf)
        /*0014*/ 	.word	0x00000000


	//----- nvinfo : EIATTR_MIN_STACK_SIZE
	.align		4
.L_3:
        /*0018*/ 	.byte	0x04, 0x12
        /*001a*/ 	.short	(.L_5 - .L_4)
	.align		4
.L_4:
        /*001c*/ 	.word	index@(_Z5FusedPaS_S_S_Pf)
        /*0020*/ 	.word	0x00000000
.L_5:


//--------------------- .nv.compat                --------------------------
	.section	.nv.compat,"",@"SHT_CUDA_COMPAT_INFO"
	.align	4
        /*0000*/ 	.byte	0x02, 0x09, 0x00, 0x00, 0x02, 0x02, 0x01, 0x00, 0x02, 0x05, 0x05, 0x00, 0x03, 0x07, 0x01, 0x01
        /*0010*/ 	.byte	0x02, 0x03, 0x00, 0x00, 0x02, 0x06, 0x01, 0x00, 0x04, 0x0b, 0x08, 0x00, 0x09, 0x00, 0x00, 0x00
        /*0020*/ 	.byte	0x00, 0x00, 0x00, 0x00


//--------------------- .nv.info._Z5FusedPaS_S_S_Pf --------------------------
	.section	.nv.info._Z5FusedPaS_S_S_Pf,"",@"SHT_CUDA_INFO"
	.sectionflags	@""
	.align	4


	//----- nvinfo : EIATTR_CUDA_API_VERSION
	.align		4
        /*0000*/ 	.byte	0x04, 0x37
        /*0002*/ 	.short	(.L_7 - .L_6)
.L_6:
        /*0004*/ 	.word	0x00000082


	//----- nvinfo : EIATTR_KPARAM_INFO
	.align		4
.L_7:
        /*0008*/ 	.byte	0x04, 0x17
        /*000a*/ 	.short	(.L_9 - .L_8)
.L_8:
        /*000c*/ 	.word	0x00000000
        /*0010*/ 	.short	0x0004
        /*0012*/ 	.short	0x0020
        /*0014*/ 	.byte	0x00, 0xf5, 0x21, 0x00


	//----- nvinfo : EIATTR_KPARAM_INFO
	.align		4
.L_9:
        /*0018*/ 	.byte	0x04, 0x17
        /*001a*/ 	.short	(.L_11 - .L_10)
.L_10:
        /*001c*/ 	.word	0x00000000
        /*0020*/ 	.short	0x0003
        /*0022*/ 	.short	0x0018
        /*0024*/ 	.byte	0x00, 0xf5, 0x21, 0x00


	//----- nvinfo : EIATTR_KPARAM_INFO
	.align		4
.L_11:
        /*0028*/ 	.byte	0x04, 0x17
        /*002a*/ 	.short	(.L_13 - .L_12)
.L_12:
        /*002c*/ 	.word	0x00000000
        /*0030*/ 	.short	0x0002
        /*0032*/ 	.short	0x0010
        /*0034*/ 	.byte	0x00, 0xf5, 0x21, 0x00


	//----- nvinfo : EIATTR_KPARAM_INFO
	.align		4
.L_13:
        /*0038*/ 	.byte	0x04, 0x17
        /*003a*/ 	.short	(.L_15 - .L_14)
.L_14:
        /*003c*/ 	.word	0x00000000
        /*0040*/ 	.short	0x0001
        /*0042*/ 	.short	0x0008
        /*0044*/ 	.byte	0x00, 0xf5, 0x21, 0x00


	//----- nvinfo : EIATTR_KPARAM_INFO
	.align		4
.L_15:
        /*0048*/ 	.byte	0x04, 0x17
        /*004a*/ 	.short	(.L_17 - .L_16)
.L_16:
        /*004c*/ 	.word	0x00000000
        /*0050*/ 	.short	0x0000
        /*0052*/ 	.short	0x0000
        /*0054*/ 	.byte	0x00, 0xf5, 0x21, 0x00


	//----- nvinfo : EIATTR_SPARSE_MMA_MASK
	.align		4
.L_17:
        /*0058*/ 	.byte	0x03, 0x50
        /*005a*/ 	.short	0x0000


	//----- nvinfo : EIATTR_MAXREG_COUNT
	.align		4
        /*005c*/ 	.byte	0x03, 0x1b
        /*005e*/ 	.short	0x00ff


	//----- nvinfo : EIATTR_NUM_BARRIERS
	.align		4
        /*0060*/ 	.byte	0x02, 0x4c
        /*0062*/ 	.byte	0x01
	.zero		1


	//----- nvinfo : EIATTR_MERCURY_ISA_VERSION
	.align		4
        /*0064*/ 	.byte	0x03, 0x5f
        /*0066*/ 	.short	0x0101


	//----- nvinfo : EIATTR_INT_WARP_WIDE_INSTR_OFFSETS
	.align		4
        /*0068*/ 	.byte	0x04, 0x31
        /*006a*/ 	.short	(.L_19 - .L_18)


	//   ....[0]....
.L_18:
        /*006c*/ 	.word	0x00002430


	//   ....[1]....
        /*0070*/ 	.word	0x00002460


	//   ....[2]....
        /*0074*/ 	.word	0x00002470


	//----- nvinfo : EIATTR_COOP_GROUP_MASK_REGIDS
	.align		4
.L_19:
        /*0078*/ 	.byte	0x04, 0x29
        /*007a*/ 	.short	(.L_21 - .L_20)


	//   ....[0]....
.L_20:
        /*007c*/ 	.word	0x05000008


	//   ....[1]....
        /*0080*/ 	.word	0x05000008


	//   ....[2]....
        /*0084*/ 	.word	0x05000008


	//   ....[3]....
        /*0088*/ 	.word	0x05000008


	//   ....[4]....
        /*008c*/ 	.word	0x05000008


	//----- nvinfo : EIATTR_COOP_GROUP_INSTR_OFFSETS
	.align		4
.L_21:
        /*0090*/ 	.byte	0x04, 0x28
        /*0092*/ 	.short	(.L_23 - .L_22)


	//   ....[0]....
.L_22:
        /*0094*/ 	.word	0x000024a0


	//   ....[1]....
        /*0098*/ 	.word	0x000024c0


	//   ....[2]....
        /*009c*/ 	.word	0x00002500


	//   ....[3]....
        /*00a0*/ 	.word	0x000025e0


	//   ....[4]....
        /*00a4*/ 	.word	0x00002670


	//----- nvinfo : EIATTR_VRC_CTA_INIT_COUNT
	.align		4
.L_23:
        /*00a8*/ 	.byte	0x02, 0x4a
	.zero		1
	.zero		1


	//----- nvinfo : EIATTR_EXIT_INSTR_OFFSETS
	.align		4
        /*00ac*/ 	.byte	0x04, 0x1c
        /*00ae*/ 	.short	(.L_25 - .L_24)


	//   ....[0]....
.L_24:
        /*00b0*/ 	.word	0x00002590


	//----- nvinfo : EIATTR_MAX_THREADS
	.align		4
.L_25:
        /*00b4*/ 	.byte	0x04, 0x05
        /*00b6*/ 	.short	(.L_27 - .L_26)
.L_26:
        /*00b8*/ 	.word	0x00000080
        /*00bc*/ 	.word	0x00000001
        /*00c0*/ 	.word	0x00000001


	//----- nvinfo : EIATTR_CRS_STACK_SIZE
	.align		4
.L_27:
        /*00c4*/ 	.byte	0x04, 0x1e
        /*00c6*/ 	.short	(.L_29 - .L_28)
.L_28:
        /*00c8*/ 	.word	0x00000000


	//----- nvinfo : EIATTR_CBANK_PARAM_SIZE
	.align		4
.L_29:
        /*00cc*/ 	.byte	0x03, 0x19
        /*00ce*/ 	.short	0x0028


	//----- nvinfo : EIATTR_PARAM_CBANK
	.align		4
        /*00d0*/ 	.byte	0x04, 0x0a
        /*00d2*/ 	.short	(.L_31 - .L_30)
	.align		4
.L_30:
        /*00d4*/ 	.word	index@(.nv.constant0._Z5FusedPaS_S_S_Pf)
        /*00d8*/ 	.short	0x0380
        /*00da*/ 	.short	0x0028


	//----- nvinfo : EIATTR_SW_WAR
	.align		4
.L_31:
        /*00dc*/ 	.byte	0x04, 0x36
        /*00de*/ 	.short	(.L_33 - .L_32)
.L_32:
        /*00e0*/ 	.word	0x00000008
.L_33:


//--------------------- .nv.callgraph             --------------------------
	.section	.nv.callgraph,"",@"SHT_CUDA_CALLGRAPH"
	.align	4
	.sectionentsize	8
	.align		4
        /*0000*/ 	.word	0x00000000
	.align		4
        /*0004*/ 	.word	0xffffffff
	.align		4
        /*0008*/ 	.word	0x00000000
	.align		4
        /*000c*/ 	.word	0xfffffffe
	.align		4
        /*0010*/ 	.word	0x00000000
	.align		4
        /*0014*/ 	.word	0xfffffffd
	.align		4
        /*0018*/ 	.word	0x00000000
	.align		4
        /*001c*/ 	.word	0xfffffffc


//--------------------- .text._Z5FusedPaS_S_S_Pf  --------------------------
	.section	.text._Z5FusedPaS_S_S_Pf,"ax",@progbits
	.align	128
        .global         _Z5FusedPaS_S_S_Pf
        .type           _Z5FusedPaS_S_S_Pf,@function
        .size           _Z5FusedPaS_S_S_Pf,(.L_x_9 - _Z5FusedPaS_S_S_Pf)
        .other          _Z5FusedPaS_S_S_Pf,@"STO_CUDA_ENTRY STV_DEFAULT"
_Z5FusedPaS_S_S_Pf:
.text._Z5FusedPaS_S_S_Pf:
[----:B------:R-:W-:Y:S01]  /*0000*/  LDC R1, c[0x0][0x37c] ;  /* 0x0000df00ff017b82 */ /* 0x000fe20000000800 */
[----:B------:R-:W0:Y:S07]  /*0010*/  S2R R2, SR_TID.Y ;  /* 0x0000000000027919 */ /* 0x000e2e0000002200 */
[----:B------:R-:W1:Y:S01]  /*0020*/  S2UR UR5, SR_CgaCtaId ;  /* 0x00000000000579c3 */ /* 0x000e620000008800 */
[----:B------:R-:W-:Y:S01]  /*0030*/  UMOV UR4, 0x400 ;  /* 0x0000040000047882 */ /* 0x000fe20000000000 */
[----:B------:R-:W-:Y:S01]  /*0040*/  IMAD.MOV.U32 R31, RZ, RZ, RZ ;  /* 0x000000ffff1f7224 */ /* 0x000fe200078e00ff */
[----:B------:R-:W2:Y:S01]  /*0050*/  S2R R0, SR_CTAID.X ;  /* 0x0000000000007919 */ /* 0x000ea20000002500 */
[----:B------:R-:W3:Y:S01]  /*0060*/  LDCU.64 UR8, c[0x0][0x358] ;  /* 0x00006b00ff0877ac */ /* 0x000ee20008000a00 */
[----:B------:R-:W4:Y:S01]  /*0070*/  S2R R5, SR_TID.X ;  /* 0x0000000000057919 */ /* 0x000f220000002100 */
[----:B-1----:R-:W-:-:S02]  /*0080*/  ULEA UR6, UR5, UR4, 0x18 ;  /* 0x0000000405067291 */ /* 0x002fc4000f8ec0ff */
[----:B------:R-:W-:-:S04]  /*0090*/  UIADD3 UR4, UPT, UPT, UR4, 0x2000, URZ ;  /* 0x0000200004047890 */ /* 0x000fc8000fffe0ff */
[----:B------:R-:W-:Y:S01]  /*00a0*/  ULEA UR4, UR5, UR4, 0x18 ;  /* 0x0000000405047291 */ /* 0x000fe2000f8ec0ff */
[C---:B0-----:R-:W-:Y:S02]  /*00b0*/  IMAD.SHL.U32 R4, R2.reuse, 0x800, RZ ;  /* 0x0000080002047824 */ /* 0x041fe400078e00ff */
[----:B------:R-:W-:Y:S01]  /*00c0*/  IMAD.SHL.U32 R8, R2, 0x100, RZ ;  /* 0x0000010002087824 */ /* 0x000fe200078e00ff */
[----:B--2---:R-:W-:Y:S01]  /*00d0*/  SHF.R.U32.HI R3, RZ, 0x5, R0 ;  /* 0x00000005ff037819 */ /* 0x004fe20000011600 */
[----:B------:R-:W-:Y:S01]  /*00e0*/  IMAD.SHL.U32 R7, R0, 0x8, RZ ;  /* 0x0000000800077824 */ /* 0x000fe200078e00ff */
[----:B------:R-:W-:Y:S01]  /*00f0*/  LOP3.LUT R30, R4, 0x3f000, RZ, 0xc0, !PT ;  /* 0x0003f000041e7812 */ /* 0x000fe200078ec0ff */
[C---:B------:R-:W-:Y:S01]  /*0100*/  IMAD.SHL.U32 R32, R0.reuse, 0x100, RZ ;  /* 0x0000010000207824 */ /* 0x040fe200078e00ff */
[----:B------:R-:W-:Y:S01]  /*0110*/  LOP3.LUT R3, R3, 0x3fffffc, RZ, 0xc0, !PT ;  /* 0x03fffffc03037812 */ /* 0x000fe200078ec0ff */
[----:B----4-:R-:W-:Y:S02]  /*0120*/  IMAD.SHL.U32 R5, R5, 0x4, RZ ;  /* 0x0000000405057824 */ /* 0x010fe400078e00ff */
[----:B------:R-:W-:-:S02]  /*0130*/  IMAD.U32 R6, R0, 0x10000, RZ ;  /* 0x0001000000067824 */ /* 0x000fc400078e00ff */
[----:B------:R-:W-:Y:S01]  /*0140*/  IMAD R9, R2, 0x10, R5 ;  /* 0x0000001002097824 */ /* 0x000fe200078e0205 */
[C---:B------:R-:W-:Y:S01]  /*0150*/  LOP3.LUT R8, R5.reuse, 0x7800, R8, 0xf8, !PT ;  /* 0x0000780005087812 */ /* 0x040fe200078ef808 */
[----:B------:R-:W-:Y:S01]  /*0160*/  IMAD.IADD R30, R30, 0x1, R3 ;  /* 0x000000011e1e7824 */ /* 0x000fe200078e0203 */
[----:B------:R-:W-:Y:S01]  /*0170*/  LOP3.LUT R4, R5, 0x3800, R4, 0xf8, !PT ;  /* 0x0000380005047812 */ /* 0x000fe200078ef804 */
[----:B------:R-:W-:Y:S01]  /*0180*/  IMAD.MOV.U32 R3, RZ, RZ, RZ ;  /* 0x000000ffff037224 */ /* 0x000fe200078e00ff */
[----:B------:R-:W-:Y:S01]  /*0190*/  LOP3.LUT R5, R7, 0x3f8, RZ, 0xc0, !PT ;  /* 0x000003f807057812 */ /* 0x000fe200078ec0ff */
[----:B------:R-:W-:Y:S01]  /*01a0*/  VIADD R29, R8, UR6 ;  /* 0x00000006081d7c36 */ /* 0x000fe20008000000 */
[C---:B------:R-:W-:Y:S01]  /*01b0*/  LOP3.LUT R32, R9.reuse, 0x7fff8000, R32, 0xf8, !PT ;  /* 0x7fff800009207812 */ /* 0x040fe200078ef820 */
[----:B------:R-:W-:Y:S01]  /*01c0*/  VIADD R4, R4, UR4 ;  /* 0x0000000404047c36 */ /* 0x000fe20008000000 */
[C---:B------:R-:W-:Y:S02]  /*01d0*/  LOP3.LUT R6, R9.reuse, 0x7f0000, R6, 0xf8, !PT ;  /* 0x007f000009067812 */ /* 0x040fe400078ef806 */
[----:B------:R-:W-:-:S02]  /*01e0*/  LEA R7, R9, UR6, 0x2 ;  /* 0x0000000609077c11 */ /* 0x000fc4000f8e10ff */
[----:B---3--:R-:W-:-:S07]  /*01f0*/  LEA R28, R9, UR4, 0x2 ;  /* 0x00000004091c7c11 */ /* 0x008fce000f8e10ff */
.L_x_1:
[----:B------:R-:W0:Y:S01]  /*0200*/  LDCU.128 UR12, c[0x0][0x380] ;  /* 0x00007000ff0c77ac */ /* 0x000e220008000c00 */
[C---:B------:R-:W-:Y:S02]  /*0210*/  IMAD R8, R31.reuse, 0x200, R32 ;  /* 0x000002001f087824 */ /* 0x040fe400078e0220 */
[----:B------:R-:W-:Y:S01]  /*0220*/  IMAD R10, R31, 0x10000, R30 ;  /* 0x000100001f0a7824 */ /* 0x000fe200078e021e */
[----:B------:R-:W1:Y:S01]  /*0230*/  LDCU.128 UR4, c[0x0][0x390] ;  /* 0x00007200ff0477ac */ /* 0x000e620008000c00 */
[----:B------:R-:W-:Y:S01]  /*0240*/  BAR.SYNC.DEFER_BLOCKING 0x0 ;  /* 0x0000000000007b1d */ /* 0x000fe20000010000 */
[----:B0-----:R-:W-:-:S05]  /*0250*/  IADD3 R8, P0, PT, R8, UR12, RZ ;  /* 0x0000000c08087c10 */ /* 0x001fca000ff1e0ff */
[----:B------:R-:W-:Y:S01]  /*0260*/  IMAD.X R9, RZ, RZ, UR13, P0 ;  /* 0x0000000dff097e24 */ /* 0x000fe200080e06ff */
[----:B-1----:R-:W-:-:S04]  /*0270*/  IADD3 R10, P0, PT, R10, UR4, RZ ;  /* 0x000000040a0a7c10 */ /* 0x002fc8000ff1e0ff */
[----:B------:R-:W2:Y:S04]  /*0280*/  LDG.E.U8.CONSTANT R43, desc[UR8][R8.64] ;  /* 0x00000008082b7981 */ /* 0x000ea8000c1e9100 */
[----:B------:R-:W3:Y:S04]  /*0290*/  LDG.E.U8.CONSTANT R44, desc[UR8][R8.64+0x1] ;  /* 0x00000108082c7981 */ /* 0x000ee8000c1e9100 */
[----:B------:R-:W4:Y:S01]  /*02a0*/  LDG.E.U8.CONSTANT R45, desc[UR8][R8.64+0x2] ;  /* 0x00000208082d7981 */ /* 0x000f22000c1e9100 */
[----:B------:R-:W-:-:S03]  /*02b0*/  IMAD.X R11, RZ, RZ, UR5, P0 ;  /* 0x00000005ff0b7e24 */ /* 0x000fc600080e06ff */
[----:B------:R-:W5:Y:S04]  /*02c0*/  LDG.E.U8.CONSTANT R41, desc[UR8][R8.64+0x3] ;  /* 0x0000030808297981 */ /* 0x000f68000c1e9100 */
        /* <DEDUP_REMOVED lines=10> */
[----:B------:R-:W5:Y:S01]  /*0370*/  LDG.E.U8.CONSTANT R27, desc[UR8][R8.64+0x6000] ;  /* 0x00600008081b7981 */ /* 0x000f62000c1e9100 */
[----:B------:R-:W-:-:S03]  /*0380*/  IMAD R24, R31, 0x200, R6 ;  /* 0x000002001f187824 */ /* 0x000fc600078e0206 */
[----:B------:R-:W5:Y:S04]  /*0390*/  LDG.E.U8.CONSTANT R15, desc[UR8][R10.64+0x2] ;  /* 0x000002080a0f7981 */ /* 0x000f68000c1e9100 */
[----:B------:R-:W5:Y:S01]  /*03a0*/  LDG.E.U8.CONSTANT R17, desc[UR8][R8.64+0x6001] ;  /* 0x0060010808117981 */ /* 0x000f62000c1e9100 */
[----:B------:R-:W-:-:S03]  /*03b0*/  IADD3 R24, P0, PT, R24, UR14, RZ ;  /* 0x0000000e18187c10 */ /* 0x000fc6000ff1e0ff */
[----:B------:R-:W5:Y:S01]  /*03c0*/  LDG.E.U8.CONSTANT R18, desc[UR8][R8.64+0x6002] ;  /* 0x0060020808127981 */ /* 0x000f62000c1e9100 */
[----:B------:R-:W-:Y:S02]  /*03d0*/  IMAD.SHL.U32 R22, R2, 0x200, RZ ;  /* 0x0000020002167824 */ /* 0x000fe400078e00ff */
[----:B------:R-:W-:Y:S01]  /*03e0*/  IMAD.X R25, RZ, RZ, UR15, P0 ;  /* 0x0000000fff197e24 */ /* 0x000fe200080e06ff */
[----:B------:R2:W5:Y:S04]  /*03f0*/  LDG.E.U8.CONSTANT R19, desc[UR8][R10.64+0x3] ;  /* 0x000003080a137981 */ /* 0x000568000c1e9100 */
[----:B------:R0:W5:Y:S01]  /*0400*/  LDG.E.U8.CONSTANT R20, desc[UR8][R8.64+0x6003] ;  /* 0x0060030808147981 */ /* 0x000162000c1e9100 */
[----:B------:R-:W-:-:S03]  /*0410*/  LOP3.LUT R26, R5, 0xfc00, R22, 0xf8, !PT ;  /* 0x0000fc00051a7812 */ /* 0x000fc600078ef816 */
[----:B------:R-:W5:Y:S02]  /*0420*/  LDG.E.U8.CONSTANT R33, desc[UR8][R24.64] ;  /* 0x0000000818217981 */ /* 0x000f64000c1e9100 */
[----:B------:R-:W-:Y:S02]  /*0430*/  IMAD R26, R31, 0x4000, R26 ;  /* 0x000040001f1a7824 */ /* 0x000fe400078e021a */
[----:B------:R-:W5:Y:S04]  /*0440*/  LDG.E.U8.CONSTANT R21, desc[UR8][R24.64+0x1] ;  /* 0x0000010818157981 */ /* 0x000f68000c1e9100 */
[----:B------:R-:W5:Y:S01]  /*0450*/  LDG.E.U8.CONSTANT R22, desc[UR8][R24.64+0x2] ;  /* 0x0000020818167981 */ /* 0x000f62000c1e9100 */
[----:B------:R-:W-:-:S03]  /*0460*/  IADD3 R38, P0, PT, R26, UR6, RZ ;  /* 0x000000061a267c10 */ /* 0x000fc6000ff1e0ff */
[----:B------:R-:W5:Y:S02]  /*0470*/  LDG.E.U8.CONSTANT R23, desc[UR8][R24.64+0x3] ;  /* 0x0000030818177981 */ /* 0x000f64000c1e9100 */
[----:B------:R-:W-:-:S05]  /*0480*/  IMAD.X R39, RZ, RZ, UR7, P0 ;  /* 0x00000007ff277e24 */ /* 0x000fca00080e06ff */
[----:B------:R-:W5:Y:S01]  /*0490*/  LDG.E.U8.CONSTANT R26, desc[UR8][R38.64] ;  /* 0x00000008261a7981 */ /* 0x000f62000c1e9100 */
[--C-:B--2---:R-:W-:Y:S02]  /*04a0*/  SHF.R.U32.HI R11, RZ, 0x2, R43.reuse ;  /* 0x00000002ff0b7819 */ /* 0x104fe4000001162b */
[----:B0-----:R-:W-:Y:S02]  /*04b0*/  SHF.R.U32.HI R8, RZ, 0x7, R43 ;  /* 0x00000007ff087819 */ /* 0x001fe4000001162b */
[--C-:B---3--:R-:W-:Y:S02]  /*04c0*/  SHF.R.U32.HI R43, RZ, 0x2, R44.reuse ;  /* 0x00000002ff2b7819 */ /* 0x108fe4000001162c */
[----:B------:R-:W-:Y:S02]  /*04d0*/  SHF.R.U32.HI R10, RZ, 0x7, R44 ;  /* 0x00000007ff0a7819 */ /* 0x000fe4000001162c */
[----:B----4-:R-:W-:Y:S02]  /*04e0*/  SHF.R.U32.HI R44, RZ, 0x2, R45 ;  /* 0x00000002ff2c7819 */ /* 0x010fe4000001162d */
[----:B------:R-:W-:-:S02]  /*04f0*/  LOP3.LUT R9, R11, 0x2, RZ, 0xc0, !PT ;  /* 0x000000020b097812 */ /* 0x000fc400078ec0ff */
[----:B------:R-:W-:Y:S02]  /*0500*/  LOP3.LUT R47, R43, 0x2, RZ, 0xc0, !PT ;  /* 0x000000022b2f7812 */ /* 0x000fe400078ec0ff */
[----:B------:R-:W-:Y:S02]  /*0510*/  SHF.R.U32.HI R45, RZ, 0x7, R45 ;  /* 0x00000007ff2d7819 */ /* 0x000fe4000001162d */
[----:B------:R-:W-:Y:S01]  /*0520*/  LOP3.LUT R46, R44, 0x2, RZ, 0xc0, !PT ;  /* 0x000000022c2e7812 */ /* 0x000fe200078ec0ff */
[----:B------:R-:W-:Y:S02]  /*0530*/  IMAD R8, R8, -0x80000000, R9 ;  /* 0x8000000008087824 */ /* 0x000fe400078e0209 */
[----:B------:R-:W-:Y:S01]  /*0540*/  IMAD R9, R10, -0x80000000, R47 ;  /* 0x800000000a097824 */ /* 0x000fe200078e022f */
[----:B-----5:R-:W-:Y:S01]  /*0550*/  PRMT R42, R42, 0x8880, RZ ;  /* 0x000088802a2a7816 */ /* 0x020fe200000000ff */
[----:B------:R-:W-:Y:S01]  /*0560*/  IMAD R10, R45, -0x80000000, R46 ;  /* 0x800000002d0a7824 */ /* 0x000fe200078e022e */
[----:B------:R-:W-:-:S02]  /*0570*/  SHF.R.U32.HI R46, RZ, 0x2, R41 ;  /* 0x00000002ff2e7819 */ /* 0x000fc40000011629 */
[----:B------:R-:W-:Y:S02]  /*0580*/  LOP3.LUT R43, R43, 0x1f, RZ, 0xc0, !PT ;  /* 0x0000001f2b2b7812 */ /* 0x000fe400078ec0ff */
[----:B------:R-:W-:Y:S02]  /*0590*/  LOP3.LUT R45, R44, 0x1f, RZ, 0xc0, !PT ;  /* 0x0000001f2c2d7812 */ /* 0x000fe400078ec0ff */
[----:B------:R-:W-:Y:S02]  /*05a0*/  LOP3.LUT R11, R11, 0x1f, RZ, 0xc0, !PT ;  /* 0x0000001f0b0b7812 */ /* 0x000fe400078ec0ff */
[----:B------:R-:W-:Y:S02]  /*05b0*/  LOP3.LUT R47, R46, 0x1f, RZ, 0xc0, !PT ;  /* 0x0000001f2e2f7812 */ /* 0x000fe400078ec0ff */
[-C--:B------:R-:W-:Y:S02]  /*05c0*/  VIADDMNMX.U32 R43, R43, R42.reuse, 0x3f, !PT ;  /* 0x0000003f2b2b7446 */ /* 0x080fe4000780002a */
[----:B------:R-:W-:-:S02]  /*05d0*/  VIADDMNMX.U32 R45, R45, R42, 0x3f, !PT ;  /* 0x0000003f2d2d7446 */ /* 0x000fc4000780002a */
[-C--:B------:R-:W-:Y:S02]  /*05e0*/  VIADDMNMX.U32 R11, R11, R42.reuse, 0x3f, !PT ;  /* 0x0000003f0b0b7446 */ /* 0x080fe4000780002a */
[----:B------:R-:W-:Y:S01]  /*05f0*/  VIADDMNMX.U32 R47, R47, R42, 0x3f, !PT ;  /* 0x0000003f2f2f7446 */ /* 0x000fe2000780002a */
[----:B------:R-:W-:Y:S01]  /*0600*/  IMAD.SHL.U32 R42, R43, 0x800000, RZ ;  /* 0x008000002b2a7824 */ /* 0x000fe200078e00ff */
[----:B------:R-:W-:Y:S02]  /*0610*/  SHF.R.U32.HI R41, RZ, 0x7, R41 ;  /* 0x00000007ff297819 */ /* 0x000fe40000011629 */
[----:B------:R-:W-:Y:S01]  /*0620*/  LOP3.LUT R46, R46, 0x2, RZ, 0xc0, !PT ;  /* 0x000000022e2e7812 */ /* 0x000fe200078ec0ff */
[----:B------:R-:W-:Y:S01]  /*0630*/  IMAD.SHL.U32 R45, R45, 0x800000, RZ ;  /* 0x008000002d2d7824 */ /* 0x000fe200078e00ff */
[----:B------:R-:W-:Y:S02]  /*0640*/  LOP3.LUT R9, R9, R42, RZ, 0xfc, !PT ;  /* 0x0000002a09097212 */ /* 0x000fe400078efcff */
[----:B------:R-:W-:Y:S01]  /*0650*/  SHF.R.U32.HI R42, RZ, 0x2, R40 ;  /* 0x00000002ff2a7819 */ /* 0x000fe20000011628 */
[----:B------:R-:W-:Y:S01]  /*0660*/  IMAD R46, R41, -0x80000000, R46 ;  /* 0x80000000292e7824 */ /* 0x000fe200078e022e */
[----:B------:R-:W-:-:S02]  /*0670*/  SHF.R.U32.HI R41, RZ, 0x2, R37 ;  /* 0x00000002ff297819 */ /* 0x000fc40000011625 */
[----:B------:R-:W-:Y:S02]  /*0680*/  LOP3.LUT R10, R10, R45, RZ, 0xfc, !PT ;  /* 0x0000002d0a0a7212 */ /* 0x000fe400078efcff */
[----:B------:R-:W-:Y:S02]  /*0690*/  SHF.R.U32.HI R45, RZ, 0x7, R40 ;  /* 0x00000007ff2d7819 */ /* 0x000fe40000011628 */
[----:B------:R-:W-:Y:S02]  /*06a0*/  SHF.R.U32.HI R43, RZ, 0x7, R37 ;  /* 0x00000007ff2b7819 */ /* 0x000fe40000011625 */
[--C-:B------:R-:W-:Y:S02]  /*06b0*/  SHF.R.U32.HI R37, RZ, 0x2, R36.reuse ;  /* 0x00000002ff257819 */ /* 0x100fe40000011624 */
[----:B------:R-:W-:Y:S02]  /*06c0*/  LOP3.LUT R40, R42, 0x2, RZ, 0xc0, !PT ;  /* 0x000000022a287812 */ /* 0x000fe400078ec0ff */
[----:B------:R-:W-:Y:S01]  /*06d0*/  SHF.R.U32.HI R48, RZ, 0x7, R36 ;  /* 0x00000007ff307819 */ /* 0x000fe20000011624 */
[----:B------:R-:W-:Y:S01]  /*06e0*/  IMAD.SHL.U32 R11, R11, 0x800000, RZ ;  /* 0x008000000b0b7824 */ /* 0x000fe200078e00ff */
[----:B------:R-:W-:Y:S01]  /*06f0*/  LOP3.LUT R36, R41, 0x2, RZ, 0xc0, !PT ;  /* 0x0000000229247812 */ /* 0x000fe200078ec0ff */
[----:B------:R-:W-:-:S02]  /*0700*/  IMAD.SHL.U32 R47, R47, 0x800000, RZ ;  /* 0x008000002f2f7824 */ /* 0x000fc400078e00ff */
[----:B------:R-:W-:Y:S01]  /*0710*/  IMAD R45, R45, -0x80000000, R40 ;  /* 0x800000002d2d7824 */ /* 0x000fe200078e0228 */
[----:B------:R-:W-:Y:S01]  /*0720*/  LOP3.LUT R8, R8, R11, RZ, 0xfc, !PT ;  /* 0x0000000b08087212 */ /* 0x000fe200078efcff */
[----:B------:R-:W-:Y:S01]  /*0730*/  IMAD R40, R43, -0x80000000, R36 ;  /* 0x800000002b287824 */ /* 0x000fe200078e0224 */
[----:B------:R-:W-:Y:S02]  /*0740*/  SHF.R.U32.HI R43, RZ, 0x2, R34 ;  /* 0x00000002ff2b7819 */ /* 0x000fe40000011622 */
[----:B------:R-:W-:Y:S02]  /*0750*/  LOP3.LUT R11, R46, R47, RZ, 0xfc, !PT ;  /* 0x0000002f2e0b7212 */ /* 0x000fe400078efcff */
[----:B------:R-:W-:Y:S02]  /*0760*/  PRMT R35, R35, 0x8880, RZ ;  /* 0x0000888023237816 */ /* 0x000fe400000000ff */
[----:B------:R-:W-:Y:S02]  /*0770*/  LOP3.LUT R36, R41, 0x1f, RZ, 0xc0, !PT ;  /* 0x0000001f29247812 */ /* 0x000fe400078ec0ff */
[----:B------:R-:W-:-:S02]  /*0780*/  LOP3.LUT R42, R42, 0x1f, RZ, 0xc0, !PT ;  /* 0x0000001f2a2a7812 */ /* 0x000fc400078ec0ff */
[----:B------:R-:W-:Y:S02]  /*0790*/  LOP3.LUT R44, R37, 0x1f, RZ, 0xc0, !PT ;  /* 0x0000001f252c7812 */ /* 0x000fe400078ec0ff */
[----:B------:R-:W-:Y:S01]  /*07a0*/  LOP3.LUT R46, R43, 0x1f, RZ, 0xc0, !PT ;  /* 0x0000001f2b2e7812 */ /* 0x000fe200078ec0ff */
[----:B------:R0:W-:Y:S01]  /*07b0*/  STS.128 [R7], R8 ;  /* 0x0000000807007388 */ /* 0x0001e20000000c00 */
[----:B------:R-:W-:Y:S02]  /*07c0*/  LOP3.LUT R47, R37, 0x2, RZ, 0xc0, !PT ;  /* 0x00000002252f7812 */ /* 0x000fe400078ec0ff */
[----:B------:R-:W-:Y:S02]  /*07d0*/  SHF.R.U32.HI R41, RZ, 0x7, R34 ;  /* 0x00000007ff297819 */ /* 0x000fe40000011622 */
[----:B------:R-:W-:Y:S02]  /*07e0*/  SHF.R.U32.HI R37, RZ, 0x2, R12 ;  /* 0x00000002ff257819 */ /* 0x000fe4000001160c */
[----:B------:R-:W-:Y:S01]  /*07f0*/  SHF.R.U32.HI R34, RZ, 0x7, R13 ;  /* 0x00000007ff227819 */ /* 0x000fe2000001160d */
[----:B------:R-:W-:Y:S01]  /*0800*/  IMAD R48, R48, -0x80000000, R47 ;  /* 0x8000000030307824 */ /* 0x000fe200078e022f */
[----:B0-----:R-:W-:-:S02]  /*0810*/  VIADDMNMX.U32 R9, R36, R35, 0x3f, !PT ;  /* 0x0000003f24097446 */ /* 0x001fc40007800023 */
[-C--:B------:R-:W-:Y:S02]  /*0820*/  VIADDMNMX.U32 R8, R42, R35.reuse, 0x3f, !PT ;  /* 0x0000003f2a087446 */ /* 0x080fe40007800023 */
[-C--:B------:R-:W-:Y:S02]  /*0830*/  VIADDMNMX.U32 R10, R44, R35.reuse, 0x3f, !PT ;  /* 0x0000003f2c0a7446 */ /* 0x080fe40007800023 */
[----:B------:R-:W-:Y:S02]  /*0840*/  VIADDMNMX.U32 R11, R46, R35, 0x3f, !PT ;  /* 0x0000003f2e0b7446 */ /* 0x000fe40007800023 */
[----:B------:R-:W-:Y:S02]  /*0850*/  SHF.R.U32.HI R36, RZ, 0x2, R14 ;  /* 0x00000002ff247819 */ /* 0x000fe4000001160e */
[----:B------:R-:W-:Y:S02]  /*0860*/  SHF.R.U32.HI R35, RZ, 0x2, R13 ;  /* 0x00000002ff237819 */ /* 0x000fe4000001160d */
[----:B------:R-:W-:-:S02]  /*0870*/  SHF.R.U32.HI R42, RZ, 0x7, R12 ;  /* 0x00000007ff2a7819 */ /* 0x000fc4000001160c */
[----:B------:R-:W-:Y:S02]  /*0880*/  LOP3.LUT R12, R43, 0x2, RZ, 0xc0, !PT ;  /* 0x000000022b0c7812 */ /* 0x000fe400078ec0ff */
[----:B------:R-:W-:Y:S02]  /*0890*/  SHF.R.U32.HI R14, RZ, 0x7, R14 ;  /* 0x00000007ff0e7819 */ /* 0x000fe4000001160e */
[----:B------:R-:W-:Y:S02]  /*08a0*/  LOP3.LUT R13, R36, 0x2, RZ, 0xc0, !PT ;  /* 0x00000002240d7812 */ /* 0x000fe400078ec0ff */
[----:B------:R-:W-:Y:S01]  /*08b0*/  LOP3.LUT R43, R35, 0x2, RZ, 0xc0, !PT ;  /* 0x00000002232b7812 */ /* 0x000fe200078ec0ff */
[----:B------:R-:W-:Y:S01]  /*08c0*/  IMAD R41, R41, -0x80000000, R12 ;  /* 0x8000000029297824 */ /* 0x000fe200078e020c */
[----:B------:R-:W-:Y:S01]  /*08d0*/  LOP3.LUT R47, R37, 0x2, RZ, 0xc0, !PT ;  /* 0x00000002252f7812 */ /* 0x000fe200078ec0ff */
[----:B------:R-:W-:Y:S02]  /*08e0*/  IMAD R12, R14, -0x80000000, R13 ;  /* 0x800000000e0c7824 */ /* 0x000fe400078e020d */
[----:B------:R-:W-:Y:S01]  /*08f0*/  IMAD R13, R34, -0x80000000, R43 ;  /* 0x80000000220d7824 */ /* 0x000fe200078e022b */
[----:B------:R-:W-:Y:S01]  /*0900*/  SHF.R.U32.HI R43, RZ, 0x2, R16 ;  /* 0x00000002ff2b7819 */ /* 0x000fe20000011610 */
[----:B------:R-:W-:Y:S01]  /*0910*/  IMAD R14, R42, -0x80000000, R47 ;  /* 0x800000002a0e7824 */ /* 0x000fe200078e022f */
[----:B------:R-:W-:-:S02]  /*0920*/  SHF.R.U32.HI R34, RZ, 0x2, R27 ;  /* 0x00000002ff227819 */ /* 0x000fc4000001161b */
[----:B------:R-:W-:Y:S02]  /*0930*/  SHF.R.U32.HI R42, RZ, 0x7, R16 ;  /* 0x00000007ff2a7819 */ /* 0x000fe40000011610 */
[----:B------:R-:W-:Y:S02]  /*0940*/  SHF.R.U32.HI R16, RZ, 0x7, R27 ;  /* 0x00000007ff107819 */ /* 0x000fe4000001161b */
[----:B------:R-:W-:Y:S02]  /*0950*/  LOP3.LUT R44, R35, 0x1f, RZ, 0xc0, !PT ;  /* 0x0000001f232c7812 */ /* 0x000fe400078ec0ff */
[----:B------:R-:W-:Y:S02]  /*0960*/  LOP3.LUT R27, R43, 0x2, RZ, 0xc0, !PT ;  /* 0x000000022b1b7812 */ /* 0x000fe400078ec0ff */
[----:B------:R-:W-:Y:S02]  /*0970*/  LOP3.LUT R35, R34, 0x2, RZ, 0xc0, !PT ;  /* 0x0000000222237812 */ /* 0x000fe400078ec0ff */
[----:B------:R-:W-:Y:S01]  /*0980*/  PRMT R15, R15, 0x8880, RZ ;  /* 0x000088800f0f7816 */ /* 0x000fe200000000ff */
[----:B------:R-:W-:Y:S01]  /*0990*/  IMAD R27, R42, -0x80000000, R27 ;  /* 0x800000002a1b7824 */ /* 0x000fe200078e021b */
[----:B------:R-:W-:Y:S01]  /*09a0*/  LOP3.LUT R36, R36, 0x1f, RZ, 0xc0, !PT ;  /* 0x0000001f24247812 */ /* 0x000fe200078ec0ff */
[----:B------:R-:W-:Y:S01]  /*09b0*/  IMAD R16, R16, -0x80000000, R35 ;  /* 0x8000000010107824 */ /* 0x000fe200078e0223 */
[----:B------:R-:W-:-:S02]  /*09c0*/  SHF.R.U32.HI R42, RZ, 0x2, R17 ;  /* 0x00000002ff2a7819 */ /* 0x000fc40000011611 */
[--C-:B------:R-:W-:Y:S02]  /*09d0*/  SHF.R.U32.HI R35, RZ, 0x2, R18.reuse ;  /* 0x00000002ff237819 */ /* 0x100fe40000011612 */
[----:B------:R-:W-:Y:S02]  /*09e0*/  VIADDMNMX.U32 R47, R36, R15, 0x3f, !PT ;  /* 0x0000003f242f7446 */ /* 0x000fe4000780000f */
[----:B------:R-:W-:Y:S02]  /*09f0*/  SHF.R.U32.HI R36, RZ, 0x7, R18 ;  /* 0x00000007ff247819 */ /* 0x000fe40000011612 */
[----:B------:R-:W-:Y:S02]  /*0a00*/  LOP3.LUT R50, R43, 0x1f, RZ, 0xc0, !PT ;  /* 0x0000001f2b327812 */ /* 0x000fe400078ec0ff */
[----:B------:R-:W-:Y:S02]  /*0a10*/  SHF.R.U32.HI R17, RZ, 0x7, R17 ;  /* 0x00000007ff117819 */ /* 0x000fe40000011611 */
[----:B------:R-:W-:-:S02]  /*0a20*/  LOP3.LUT R18, R42, 0x2, RZ, 0xc0, !PT ;  /* 0x000000022a127812 */ /* 0x000fc400078ec0ff */
[----:B------:R-:W-:Y:S02]  /*0a30*/  LOP3.LUT R46, R37, 0x1f, RZ, 0xc0, !PT ;  /* 0x0000001f252e7812 */ /* 0x000fe400078ec0ff */
[----:B------:R-:W-:Y:S02]  /*0a40*/  LOP3.LUT R43, R35, 0x2, RZ, 0xc0, !PT ;  /* 0x00000002232b7812 */ /* 0x000fe400078ec0ff */
[----:B------:R-:W-:Y:S02]  /*0a50*/  VIADDMNMX.U32 R37, R44, R15, 0x3f, !PT ;  /* 0x0000003f2c257446 */ /* 0x000fe4000780000f */
[----:B------:R-:W-:Y:S01]  /*0a60*/  LOP3.LUT R44, R34, 0x1f, RZ, 0xc0, !PT ;  /* 0x0000001f222c7812 */ /* 0x000fe200078ec0ff */
[----:B------:R-:W-:Y:S01]  /*0a70*/  IMAD R17, R17, -0x80000000, R18 ;  /* 0x8000000011117824 */ /* 0x000fe200078e0212 */
[----:B------:R-:W-:Y:S02]  /*0a80*/  PRMT R19, R19, 0x8880, RZ ;  /* 0x0000888013137816 */ /* 0x000fe400000000ff */
[----:B------:R-:W-:Y:S01]  /*0a90*/  LOP3.LUT R34, R35, 0x1f, RZ, 0xc0, !PT ;  /* 0x0000001f23227812 */ /* 0x000fe200078ec0ff */
[----:B------:R-:W-:Y:S01]  /*0aa0*/  IMAD R18, R36, -0x80000000, R43 ;  /* 0x8000000024127824 */ /* 0x000fe200078e022b */
[----:B------:R-:W-:-:S02]  /*0ab0*/  SHF.R.U32.HI R36, RZ, 0x2, R20 ;  /* 0x00000002ff247819 */ /* 0x000fc40000011614 */
[----:B------:R-:W-:Y:S02]  /*0ac0*/  VIADDMNMX.U32 R43, R34, R19, 0x3f, !PT ;  /* 0x0000003f222b7446 */ /* 0x000fe40007800013 */
[----:B------:R-:W-:Y:S02]  /*0ad0*/  SHF.R.U32.HI R34, RZ, 0x7, R20 ;  /* 0x00000007ff227819 */ /* 0x000fe40000011614 */
[--C-:B------:R-:W-:Y:S02]  /*0ae0*/  SHF.R.U32.HI R35, RZ, 0x2, R33.reuse ;  /* 0x00000002ff237819 */ /* 0x100fe40000011621 */
[----:B------:R-:W-:Y:S02]  /*0af0*/  SHF.R.U32.HI R20, RZ, 0x7, R33 ;  /* 0x00000007ff147819 */ /* 0x000fe40000011621 */
[----:B------:R-:W-:Y:S02]  /*0b00*/  LOP3.LUT R33, R36, 0x2, RZ, 0xc0, !PT ;  /* 0x0000000224217812 */ /* 0x000fe400078ec0ff */
[----:B------:R-:W-:-:S02]  /*0b10*/  LOP3.LUT R49, R35, 0x2, RZ, 0xc0, !PT ;  /* 0x0000000223317812 */ /* 0x000fc400078ec0ff */
[-C--:B------:R-:W-:Y:S01]  /*0b20*/  VIADDMNMX.U32 R46, R46, R15.reuse, 0x3f, !PT ;  /* 0x0000003f2e2e7446 */ /* 0x080fe2000780000f */
[----:B------:R-:W-:Y:S01]  /*0b30*/  IMAD R34, R34, -0x80000000, R33 ;  /* 0x8000000022227824 */ /* 0x000fe200078e0221 */
[----:B------:R-:W-:Y:S02]  /*0b40*/  VIADDMNMX.U32 R15, R50, R15, 0x3f, !PT ;  /* 0x0000003f320f7446 */ /* 0x000fe4000780000f */
[----:B------:R-:W-:Y:S02]  /*0b50*/  LOP3.LUT R42, R42, 0x1f, RZ, 0xc0, !PT ;  /* 0x0000001f2a2a7812 */ /* 0x000fe400078ec0ff */
[----:B------:R-:W-:Y:S02]  /*0b60*/  LOP3.LUT R50, R36, 0x1f, RZ, 0xc0, !PT ;  /* 0x0000001f24327812 */ /* 0x000fe400078ec0ff */
[----:B------:R-:W-:Y:S01]  /*0b70*/  SHF.R.U32.HI R33, RZ, 0x2, R21 ;  /* 0x00000002ff217819 */ /* 0x000fe20000011615 */
[----:B------:R-:W-:Y:S01]  /*0b80*/  IMAD R20, R20, -0x80000000, R49 ;  /* 0x8000000014147824 */ /* 0x000fe200078e0231 */
[----:B------:R-:W-:-:S02]  /*0b90*/  SHF.R.U32.HI R36, RZ, 0x2, R22 ;  /* 0x00000002ff247819 */ /* 0x000fc40000011616 */
[-C--:B------:R-:W-:Y:S02]  /*0ba0*/  VIADDMNMX.U32 R44, R44, R19.reuse, 0x3f, !PT ;  /* 0x0000003f2c2c7446 */ /* 0x080fe40007800013 */
[-C--:B------:R-:W-:Y:S02]  /*0bb0*/  VIADDMNMX.U32 R42, R42, R19.reuse, 0x3f, !PT ;  /* 0x0000003f2a2a7446 */ /* 0x080fe40007800013 */
[----:B------:R-:W-:Y:S02]  /*0bc0*/  SHF.R.U32.HI R49, RZ, 0x7, R22 ;  /* 0x00000007ff317819 */ /* 0x000fe40000011616 */
[----:B------:R-:W-:Y:S02]  /*0bd0*/  VIADDMNMX.U32 R19, R50, R19, 0x3f, !PT ;  /* 0x0000003f32137446 */ /* 0x000fe40007800013 */
[----:B------:R-:W-:Y:S02]  /*0be0*/  SHF.R.U32.HI R21, RZ, 0x7, R21 ;  /* 0x00000007ff157819 */ /* 0x000fe40000011615 */
[----:B------:R-:W-:-:S02]  /*0bf0*/  LOP3.LUT R22, R33, 0x2, RZ, 0xc0, !PT ;  /* 0x0000000221167812 */ /* 0x000fc400078ec0ff */
[----:B------:R-:W-:-:S03]  /*0c00*/  LOP3.LUT R50, R36, 0x2, RZ, 0xc0, !PT ;  /* 0x0000000224327812 */ /* 0x000fc600078ec0ff */
[----:B------:R-:W-:Y:S02]  /*0c10*/  IMAD R21, R21, -0x80000000, R22 ;  /* 0x8000000015157824 */ /* 0x000fe400078e0216 */
[----:B------:R-:W-:Y:S01]  /*0c20*/  IMAD R22, R49, -0x80000000, R50 ;  /* 0x8000000031167824 */ /* 0x000fe200078e0232 */
[--C-:B------:R-:W-:Y:S02]  /*0c30*/  SHF.R.U32.HI R49, RZ, 0x2, R23.reuse ;  /* 0x00000002ff317819 */ /* 0x100fe40000011617 */
[----:B------:R-:W-:Y:S02]  /*0c40*/  PRMT R51, R26, 0x8880, RZ ;  /* 0x000088801a337816 */ /* 0x000fe400000000ff */
[----:B------:R-:W-:Y:S02]  /*0c50*/  SHF.R.U32.HI R23, RZ, 0x7, R23 ;  /* 0x00000007ff177819 */ /* 0x000fe40000011617 */
[----:B------:R-:W-:Y:S01]  /*0c60*/  LOP3.LUT R50, R49, 0x2, RZ, 0xc0, !PT ;  /* 0x0000000231327812 */ /* 0x000fe200078ec0ff */
[----:B------:R-:W-:Y:S01]  /*0c70*/  IMAD.SHL.U32 R8, R8, 0x800000, RZ ;  /* 0x0080000008087824 */ /* 0x000fe200078e00ff */
[----:B------:R-:W-:Y:S01]  /*0c80*/  LOP3.LUT R26, R35, 0x1f, RZ, 0xc0, !PT ;  /* 0x0000001f231a7812 */ /* 0x000fe200078ec0ff */
[----:B------:R-:W-:-:S02]  /*0c90*/  IMAD.MOV.U32 R35, RZ, RZ, R51 ;  /* 0x000000ffff237224 */ /* 0x000fc400078e0033 */
[----:B------:R-:W-:Y:S01]  /*0ca0*/  IMAD.SHL.U32 R9, R9, 0x800000, RZ ;  /* 0x0080000009097824 */ /* 0x000fe200078e00ff */
[----:B------:R-:W-:Y:S01]  /*0cb0*/  LOP3.LUT R52, R36, 0x1f, RZ, 0xc0, !PT ;  /* 0x0000001f24347812 */ /* 0x000fe200078ec0ff */
[----:B------:R-:W-:Y:S01]  /*0cc0*/  IMAD R23, R23, -0x80000000, R50 ;  /* 0x8000000017177824 */ /* 0x000fe200078e0232 */
[----:B------:R-:W-:Y:S02]  /*0cd0*/  LOP3.LUT R50, R33, 0x1f, RZ, 0xc0, !PT ;  /* 0x0000001f21327812 */ /* 0x000fe400078ec0ff */
[----:B------:R-:W-:Y:S01]  /*0ce0*/  LOP3.LUT R49, R49, 0x1f, RZ, 0xc0, !PT ;  /* 0x0000001f31317812 */ /* 0x000fe200078ec0ff */
[----:B------:R-:W-:Y:S01]  /*0cf0*/  IMAD.SHL.U32 R51, R10, 0x800000, RZ ;  /* 0x008000000a337824 */ /* 0x000fe200078e00ff */
[----:B------:R-:W-:Y:S02]  /*0d00*/  LOP3.LUT R8, R45, R8, RZ, 0xfc, !PT ;  /* 0x000000082d087212 */ /* 0x000fe400078efcff */
[----:B------:R-:W-:Y:S01]  /*0d10*/  VIADDMNMX.U32 R36, R26, R35, 0x3f, !PT ;  /* 0x0000003f1a247446 */ /* 0x000fe20007800023 */
[----:B------:R-:W2:Y:S01]  /*0d20*/  LDG.E.U8.CONSTANT R45, desc[UR8][R24.64+0x2001] ;  /* 0x00200108182d7981 */ /* 0x000ea2000c1e9100 */
[----:B------:R-:W-:-:S02]  /*0d30*/  LOP3.LUT R9, R40, R9, RZ, 0xfc, !PT ;  /* 0x0000000928097212 */ /* 0x000fc400078efcff */
[-C--:B------:R-:W-:Y:S01]  /*0d40*/  VIADDMNMX.U32 R33, R50, R35.reuse, 0x3f, !PT ;  /* 0x0000003f32217446 */ /* 0x080fe20007800023 */
[----:B------:R-:W3:Y:S01]  /*0d50*/  LDG.E.U8.CONSTANT R40, desc[UR8][R24.64+0x2000] ;  /* 0x0020000818287981 */ /* 0x000ee2000c1e9100 */
[-C--:B------:R-:W-:Y:S02]  /*0d60*/  VIADDMNMX.U32 R26, R52, R35.reuse, 0x3f, !PT ;  /* 0x0000003f341a7446 */ /* 0x080fe40007800023 */
[----:B------:R-:W-:Y:S01]  /*0d70*/  VIADDMNMX.U32 R35, R49, R35, 0x3f, !PT ;  /* 0x0000003f31237446 */ /* 0x000fe20007800023 */
[----:B------:R-:W4:Y:S01]  /*0d80*/  LDG.E.U8.CONSTANT R50, desc[UR8][R24.64+0x2003] ;  /* 0x0020030818327981 */ /* 0x000f22000c1e9100 */
[----:B------:R-:W-:Y:S01]  /*0d90*/  LOP3.LUT R10, R48, R51, RZ, 0xfc, !PT ;  /* 0x00000033300a7212 */ /* 0x000fe200078efcff */
[----:B------:R-:W-:Y:S02]  /*0da0*/  IMAD.SHL.U32 R48, R11, 0x800000, RZ ;  /* 0x008000000b307824 */ /* 0x000fe400078e00ff */
[----:B------:R-:W5:Y:S01]  /*0db0*/  LDG.E.U8.CONSTANT R49, desc[UR8][R24.64+0x2002] ;  /* 0x0020020818317981 */ /* 0x000f62000c1e9100 */
[----:B------:R-:W-:-:S02]  /*0dc0*/  IMAD.SHL.U32 R47, R47, 0x800000, RZ ;  /* 0x008000002f2f7824 */ /* 0x000fc400078e00ff */
[----:B------:R-:W-:Y:S02]  /*0dd0*/  LOP3.LUT R11, R41, R48, RZ, 0xfc, !PT ;  /* 0x00000030290b7212 */ /* 0x000fe400078efcff */
[----:B------:R-:W5:Y:S01]  /*0de0*/  LDG.E.U8.CONSTANT R41, desc[UR8][R24.64+0x4000] ;  /* 0x0040000818297981 */ /* 0x000f62000c1e9100 */
[----:B------:R-:W-:-:S03]  /*0df0*/  LOP3.LUT R12, R12, R47, RZ, 0xfc, !PT ;  /* 0x0000002f0c0c7212 */ /* 0x000fc600078efcff */
[----:B------:R-:W5:Y:S01]  /*0e00*/  LDG.E.U8.CONSTANT R48, desc[UR8][R24.64+0x4001] ;  /* 0x0040010818307981 */ /* 0x000f62000c1e9100 */
[----:B------:R-:W-:-:S03]  /*0e10*/  IMAD.SHL.U32 R52, R37, 0x800000, RZ ;  /* 0x0080000025347824 */ /* 0x000fc600078e00ff */
[----:B------:R-:W5:Y:S01]  /*0e20*/  LDG.E.U8.CONSTANT R47, desc[UR8][R38.64+0x1] ;  /* 0x00000108262f7981 */ /* 0x000f62000c1e9100 */
[----:B------:R-:W-:-:S03]  /*0e30*/  IMAD.SHL.U32 R37, R46, 0x800000, RZ ;  /* 0x008000002e257824 */ /* 0x000fc600078e00ff */
[----:B------:R-:W5:Y:S02]  /*0e40*/  LDG.E.U8.CONSTANT R46, desc[UR8][R24.64+0x4002] ;  /* 0x00400208182e7981 */ /* 0x000f64000c1e9100 */
[----:B------:R-:W-:Y:S02]  /*0e50*/  LOP3.LUT R14, R14, R37, RZ, 0xfc, !PT ;  /* 0x000000250e0e7212 */ /* 0x000fe400078efcff */
[----:B------:R-:W5:Y:S01]  /*0e60*/  LDG.E.U8.CONSTANT R37, desc[UR8][R24.64+0x4003] ;  /* 0x0040030818257981 */ /* 0x000f62000c1e9100 */
[----:B------:R-:W-:Y:S01]  /*0e70*/  LOP3.LUT R13, R13, R52, RZ, 0xfc, !PT ;  /* 0x000000340d0d7212 */ /* 0x000fe200078efcff */
[----:B------:R-:W-:-:S05]  /*0e80*/  IMAD.SHL.U32 R52, R15, 0x800000, RZ ;  /* 0x008000000f347824 */ /* 0x000fca00078e00ff */
[----:B------:R-:W-:Y:S02]  /*0e90*/  LOP3.LUT R15, R27, R52, RZ, 0xfc, !PT ;  /* 0x000000341b0f7212 */ /* 0x000fe400078efcff */
[----:B------:R-:W5:Y:S01]  /*0ea0*/  LDG.E.U8.CONSTANT R27, desc[UR8][R38.64+0x2] ;  /* 0x00000208261b7981 */ /* 0x000f62000c1e9100 */
[----:B------:R-:W-:Y:S02]  /*0eb0*/  IMAD.SHL.U32 R19, R19, 0x800000, RZ ;  /* 0x0080000013137824 */ /* 0x000fe400078e00ff */
[----:B------:R-:W-:-:S03]  /*0ec0*/  IMAD.SHL.U32 R43, R43, 0x800000, RZ ;  /* 0x008000002b2b7824 */ /* 0x000fc600078e00ff */
[----:B------:R-:W-:Y:S01]  /*0ed0*/  LOP3.LUT R19, R34, R19, RZ, 0xfc, !PT ;  /* 0x0000001322137212 */ /* 0x000fe200078efcff */
[----:B------:R-:W-:Y:S01]  /*0ee0*/  IMAD.SHL.U32 R34, R33, 0x800000, RZ ;  /* 0x0080000021227824 */ /* 0x000fe200078e00ff */
[----:B------:R-:W-:Y:S01]  /*0ef0*/  LOP3.LUT R18, R18, R43, RZ, 0xfc, !PT ;  /* 0x0000002b12127212 */ /* 0x000fe200078efcff */
[----:B------:R-:W-:Y:S01]  /*0f00*/  IMAD.SHL.U32 R43, R36, 0x800000, RZ ;  /* 0x00800000242b7824 */ /* 0x000fe200078e00ff */
[----:B------:R-:W5:Y:S01]  /*0f10*/  LDG.E.U8.CONSTANT R33, desc[UR8][R24.64+0x6001] ;  /* 0x0060010818217981 */ /* 0x000f62000c1e9100 */
[----:B------:R-:W-:Y:S01]  /*0f20*/  IMAD.SHL.U32 R36, R35, 0x800000, RZ ;  /* 0x0080000023247824 */ /* 0x000fe200078e00ff */
[----:B------:R-:W-:Y:S02]  /*0f30*/  LOP3.LUT R21, R21, R34, RZ, 0xfc, !PT ;  /* 0x0000002215157212 */ /* 0x000fe400078efcff */
[----:B------:R-:W5:Y:S04]  /*0f40*/  LDG.E.U8.CONSTANT R34, desc[UR8][R24.64+0x6002] ;  /* 0x0060020818227981 */ /* 0x000f68000c1e9100 */
[----:B------:R-:W5:Y:S01]  /*0f50*/  LDG.E.U8.CONSTANT R35, desc[UR8][R24.64+0x6003] ;  /* 0x0060030818237981 */ /* 0x000f62000c1e9100 */
[----:B------:R-:W-:Y:S01]  /*0f60*/  LOP3.LUT R23, R23, R36, RZ, 0xfc, !PT ;  /* 0x0000002417177212 */ /* 0x000fe200078efcff */
[----:B------:R-:W-:Y:S01]  /*0f70*/  IMAD.SHL.U32 R42, R42, 0x800000, RZ ;  /* 0x008000002a2a7824 */ /* 0x000fe200078e00ff */
[----:B------:R-:W-:Y:S01]  /*0f80*/  LOP3.LUT R20, R20, R43, RZ, 0xfc, !PT ;  /* 0x0000002b14147212 */ /* 0x000fe200078efcff */
[----:B------:R-:W5:Y:S01]  /*0f90*/  LDG.E.U8.CONSTANT R36, desc[UR8][R38.64+0x3] ;  /* 0x0000030826247981 */ /* 0x000f62000c1e9100 */
[----:B------:R-:W-:-:S02]  /*0fa0*/  IMAD.SHL.U32 R43, R26, 0x800000, RZ ;  /* 0x008000001a2b7824 */ /* 0x000fc400078e00ff */
[----:B------:R-:W-:Y:S01]  /*0fb0*/  IMAD.SHL.U32 R51, R44, 0x800000, RZ ;  /* 0x008000002c337824 */ /* 0x000fe200078e00ff */
[----:B------:R-:W5:Y:S01]  /*0fc0*/  LDG.E.U8.CONSTANT R26, desc[UR8][R24.64+0x6000] ;  /* 0x00600008181a7981 */ /* 0x000f62000c1e9100 */
[----:B------:R-:W-:-:S03]  /*0fd0*/  LOP3.LUT R17, R17, R42, RZ, 0xfc, !PT ;  /* 0x0000002a11117212 */ /* 0x000fc600078efcff */
[----:B------:R-:W-:Y:S01]  /*0fe0*/  STS.128 [R7+0x800], R8 ;  /* 0x0008000807007388 */ /* 0x000fe20000000c00 */
[----:B------:R-:W-:-:S03]  /*0ff0*/  LOP3.LUT R16, R16, R51, RZ, 0xfc, !PT ;  /* 0x0000003310107212 */ /* 0x000fc600078efcff */
[----:B------:R-:W5:Y:S01]  /*1000*/  LDG.E.U8.CONSTANT R42, desc[UR8][R24.64+0x8000] ;  /* 0x00800008182a7981 */ /* 0x000f62000c1e9100 */
[----:B------:R-:W-:-:S03]  /*1010*/  LOP3.LUT R22, R22, R43, RZ, 0xfc, !PT ;  /* 0x0000002b16167212 */ /* 0x000fc600078efcff */
[----:B------:R-:W-:Y:S04]  /*1020*/  STS.128 [R7+0x1000], R12 ;  /* 0x0010000c07007388 */ /* 0x000fe80000000c00 */
[----:B------:R-:W5:Y:S04]  /*1030*/  LDG.E.U8.CONSTANT R44, desc[UR8][R24.64+0x8002] ;  /* 0x00800208182c7981 */ /* 0x000f68000c1e9100 */
[----:B------:R-:W5:Y:S04]  /*1040*/  LDG.E.U8.CONSTANT R43, desc[UR8][R24.64+0x8001] ;  /* 0x00800108182b7981 */ /* 0x000f68000c1e9100 */
[----:B------:R0:W-:Y:S04]  /*1050*/  STS.128 [R7+0x1800], R16 ;  /* 0x0018001007007388 */ /* 0x0001e80000000c00 */
[----:B------:R1:W-:Y:S04]  /*1060*/  STS.128 [R28], R20 ;  /* 0x000000141c007388 */ /* 0x0003e80000000c00 */
[----:B0-----:R-:W5:Y:S01]  /*1070*/  LDG.E.U8.CONSTANT R18, desc[UR8][R24.64+0xa002] ;  /* 0x00a0020818127981 */ /* 0x001f62000c1e9100 */
[----:B--2---:R-:W-:-:S02]  /*1080*/  SHF.R.U32.HI R52, RZ, 0x2, R45 ;  /* 0x00000002ff347819 */ /* 0x004fc4000001162d */
[----:B------:R-:W-:Y:S02]  /*1090*/  SHF.R.U32.HI R10, RZ, 0x7, R45 ;  /* 0x00000007ff0a7819 */ /* 0x000fe4000001162d */
[--C-:B---3--:R-:W-:Y:S01]  /*10a0*/  SHF.R.U32.HI R51, RZ, 0x2, R40.reuse ;  /* 0x00000002ff337819 */ /* 0x108fe20000011628 */
[----:B------:R-:W2:Y:S01]  /*10b0*/  LDG.E.U8.CONSTANT R45, desc[UR8][R24.64+0x8003] ;  /* 0x00800308182d7981 */ /* 0x000ea2000c1e9100 */
[----:B------:R-:W-:Y:S02]  /*10c0*/  SHF.R.U32.HI R40, RZ, 0x7, R40 ;  /* 0x00000007ff287819 */ /* 0x000fe40000011628 */
[----:B----4-:R-:W-:Y:S02]  /*10d0*/  SHF.R.U32.HI R12, RZ, 0x2, R50 ;  /* 0x00000002ff0c7819 */ /* 0x010fe40000011632 */
[----:B------:R-:W-:Y:S02]  /*10e0*/  LOP3.LUT R9, R51, 0x2, RZ, 0xc0, !PT ;  /* 0x0000000233097812 */ /* 0x000fe400078ec0ff */
[----:B-----5:R-:W-:-:S02]  /*10f0*/  SHF.R.U32.HI R13, RZ, 0x2, R49 ;  /* 0x00000002ff0d7819 */ /* 0x020fc40000011631 */
[----:B------:R-:W-:Y:S02]  /*1100*/  LOP3.LUT R11, R52, 0x2, RZ, 0xc0, !PT ;  /* 0x00000002340b7812 */ /* 0x000fe400078ec0ff */
[----:B------:R-:W-:Y:S02]  /*1110*/  SHF.R.U32.HI R49, RZ, 0x7, R49 ;  /* 0x00000007ff317819 */ /* 0x000fe40000011631 */
[----:B------:R-:W-:Y:S02]  /*1120*/  LOP3.LUT R14, R13, 0x2, RZ, 0xc0, !PT ;  /* 0x000000020d0e7812 */ /* 0x000fe400078ec0ff */
[----:B------:R-:W-:Y:S02]  /*1130*/  SHF.R.U32.HI R50, RZ, 0x7, R50 ;  /* 0x00000007ff327819 */ /* 0x000fe40000011632 */
[----:B------:R-:W-:Y:S01]  /*1140*/  LOP3.LUT R15, R12, 0x2, RZ, 0xc0, !PT ;  /* 0x000000020c0f7812 */ /* 0x000fe200078ec0ff */
[----:B------:R-:W-:Y:S01]  /*1150*/  IMAD R8, R40, -0x80000000, R9 ;  /* 0x8000000028087824 */ /* 0x000fe200078e0209 */
[----:B-1----:R-:W-:Y:S01]  /*1160*/  SHF.R.U32.HI R21, RZ, 0x2, R41 ;  /* 0x00000002ff157819 */ /* 0x002fe20000011629 */
[----:B------:R-:W-:Y:S01]  /*1170*/  IMAD R9, R10, -0x80000000, R11 ;  /* 0x800000000a097824 */ /* 0x000fe200078e020b */
[----:B------:R-:W3:Y:S01]  /*1180*/  LDG.E.U8.CONSTANT R40, desc[UR8][R24.64+0xa000] ;  /* 0x00a0000818287981 */ /* 0x000ee2000c1e9100 */
[----:B------:R-:W-:Y:S01]  /*1190*/  SHF.R.U32.HI R22, RZ, 0x2, R48 ;  /* 0x00000002ff167819 */ /* 0x000fe20000011630 */
[----:B------:R-:W-:Y:S01]  /*11a0*/  IMAD R10, R49, -0x80000000, R14 ;  /* 0x80000000310a7824 */ /* 0x000fe200078e020e */
[----:B------:R-:W-:Y:S01]  /*11b0*/  SHF.R.U32.HI R14, RZ, 0x7, R41 ;  /* 0x00000007ff0e7819 */ /* 0x000fe20000011629 */
[----:B------:R-:W-:Y:S01]  /*11c0*/  IMAD R11, R50, -0x80000000, R15 ;  /* 0x80000000320b7824 */ /* 0x000fe200078e020f */
[----:B------:R-:W-:Y:S01]  /*11d0*/  PRMT R16, R47, 0x8880, RZ ;  /* 0x000088802f107816 */ /* 0x000fe200000000ff */
[----:B------:R-:W4:Y:S01]  /*11e0*/  LDG.E.U8.CONSTANT R41, desc[UR8][R38.64+0x4] ;  /* 0x0000040826297981 */ /* 0x000f22000c1e9100 */
[----:B------:R-:W-:-:S02]  /*11f0*/  LOP3.LUT R23, R51, 0x1f, RZ, 0xc0, !PT ;  /* 0x0000001f33177812 */ /* 0x000fc400078ec0ff */
[----:B------:R-:W-:Y:S02]  /*1200*/  LOP3.LUT R15, R52, 0x1f, RZ, 0xc0, !PT ;  /* 0x0000001f340f7812 */ /* 0x000fe400078ec0ff */
[----:B------:R-:W-:Y:S02]  /*1210*/  LOP3.LUT R47, R13, 0x1f, RZ, 0xc0, !PT ;  /* 0x0000001f0d2f7812 */ /* 0x000fe400078ec0ff */
[----:B------:R-:W-:Y:S02]  /*1220*/  SHF.R.U32.HI R48, RZ, 0x7, R48 ;  /* 0x00000007ff307819 */ /* 0x000fe40000011630 */
[----:B------:R-:W-:Y:S02]  /*1230*/  LOP3.LUT R13, R12, 0x1f, RZ, 0xc0, !PT ;  /* 0x0000001f0c0d7812 */ /* 0x000fe400078ec0ff */
[----:B------:R-:W-:Y:S02]  /*1240*/  LOP3.LUT R17, R21, 0x2, RZ, 0xc0, !PT ;  /* 0x0000000215117812 */ /* 0x000fe400078ec0ff */
[----:B------:R-:W-:-:S02]  /*1250*/  LOP3.LUT R19, R22, 0x2, RZ, 0xc0, !PT ;  /* 0x0000000216137812 */ /* 0x000fc400078ec0ff */
[-C--:B------:R-:W-:Y:S02]  /*1260*/  VIADDMNMX.U32 R23, R23, R16.reuse, 0x3f, !PT ;  /* 0x0000003f17177446 */ /* 0x080fe40007800010 */
[-C--:B------:R-:W-:Y:S02]  /*1270*/  VIADDMNMX.U32 R50, R15, R16.reuse, 0x3f, !PT ;  /* 0x0000003f0f327446 */ /* 0x080fe40007800010 */
[-C--:B------:R-:W-:Y:S01]  /*1280*/  VIADDMNMX.U32 R47, R47, R16.reuse, 0x3f, !PT ;  /* 0x0000003f2f2f7446 */ /* 0x080fe20007800010 */
[----:B------:R-:W-:Y:S01]  /*1290*/  IMAD R12, R14, -0x80000000, R17 ;  /* 0x800000000e0c7824 */ /* 0x000fe200078e0211 */
[----:B------:R-:W-:Y:S01]  /*12a0*/  VIADDMNMX.U32 R16, R13, R16, 0x3f, !PT ;  /* 0x0000003f0d107446 */ /* 0x000fe20007800010 */
[----:B------:R-:W-:Y:S01]  /*12b0*/  IMAD R13, R48, -0x80000000, R19 ;  /* 0x80000000300d7824 */ /* 0x000fe200078e0213 */
[----:B------:R-:W5:Y:S01]  /*12c0*/  LDG.E.U8.CONSTANT R17, desc[UR8][R24.64+0xa001] ;  /* 0x00a0010818117981 */ /* 0x000f62000c1e9100 */
[--C-:B------:R-:W-:Y:S02]  /*12d0*/  SHF.R.U32.HI R48, RZ, 0x2, R46.reuse ;  /* 0x00000002ff307819 */ /* 0x100fe4000001162e */
[----:B------:R-:W-:Y:S01]  /*12e0*/  SHF.R.U32.HI R14, RZ, 0x7, R46 ;  /* 0x00000007ff0e7819 */ /* 0x000fe2000001162e */
[----:B------:R-:W5:Y:S01]  /*12f0*/  LDG.E.U8.CONSTANT R19, desc[UR8][R24.64+0xa003] ;  /* 0x00a0030818137981 */ /* 0x000f62000c1e9100 */
[----:B------:R-:W-:-:S02]  /*1300*/  SHF.R.U32.HI R46, RZ, 0x2, R37 ;  /* 0x00000002ff2e7819 */ /* 0x000fc40000011625 */
[----:B------:R-:W-:Y:S02]  /*1310*/  LOP3.LUT R15, R48, 0x2, RZ, 0xc0, !PT ;  /* 0x00000002300f7812 */ /* 0x000fe400078ec0ff */
[----:B------:R-:W-:Y:S02]  /*1320*/  SHF.R.U32.HI R37, RZ, 0x7, R37 ;  /* 0x00000007ff257819 */ /* 0x000fe40000011625 */
[----:B------:R-:W-:Y:S01]  /*1330*/  LOP3.LUT R20, R46, 0x2, RZ, 0xc0, !PT ;  /* 0x000000022e147812 */ /* 0x000fe200078ec0ff */
[----:B------:R-:W-:Y:S01]  /*1340*/  IMAD R14, R14, -0x80000000, R15 ;  /* 0x800000000e0e7824 */ /* 0x000fe200078e020f */
[----:B------:R-:W-:-:S03]  /*1350*/  LOP3.LUT R52, R21, 0x1f, RZ, 0xc0, !PT ;  /* 0x0000001f15347812 */ /* 0x000fc600078ec0ff */
[----:B------:R-:W-:Y:S02]  /*1360*/  IMAD R15, R37, -0x80000000, R20 ;  /* 0x80000000250f7824 */ /* 0x000fe400078e0214 */
[----:B------:R-:W5:Y:S01]  /*1370*/  LDG.E.U8.CONSTANT R20, desc[UR8][R24.64+0xc000] ;  /* 0x00c0000818147981 */ /* 0x000f62000c1e9100 */
[----:B------:R-:W-:Y:S02]  /*1380*/  PRMT R49, R27, 0x8880, RZ ;  /* 0x000088801b317816 */ /* 0x000fe400000000ff */
[----:B------:R-:W-:Y:S01]  /*1390*/  LOP3.LUT R22, R22, 0x1f, RZ, 0xc0, !PT ;  /* 0x0000001f16167812 */ /* 0x000fe200078ec0ff */
[----:B------:R-:W5:Y:S01]  /*13a0*/  LDG.E.U8.CONSTANT R37, desc[UR8][R38.64+0x5] ;  /* 0x0000050826257981 */ /* 0x000f62000c1e9100 */
[----:B------:R-:W-:Y:S02]  /*13b0*/  LOP3.LUT R48, R48, 0x1f, RZ, 0xc0, !PT ;  /* 0x0000001f30307812 */ /* 0x000fe400078ec0ff */
[----:B------:R-:W-:Y:S01]  /*13c0*/  LOP3.LUT R21, R46, 0x1f, RZ, 0xc0, !PT ;  /* 0x0000001f2e157812 */ /* 0x000fe200078ec0ff */
[----:B------:R-:W-:Y:S01]  /*13d0*/  IMAD.SHL.U32 R23, R23, 0x800000, RZ ;  /* 0x0080000017177824 */ /* 0x000fe200078e00ff */
[-C--:B------:R-:W-:Y:S01]  /*13e0*/  VIADDMNMX.U32 R51, R52, R49.reuse, 0x3f, !PT ;  /* 0x0000003f34337446 */ /* 0x080fe20007800031 */
[----:B------:R-:W5:Y:S01]  /*13f0*/  LDG.E.U8.CONSTANT R27, desc[UR8][R38.64+0x6] ;  /* 0x00000608261b7981 */ /* 0x000f62000c1e9100 */
[----:B------:R-:W-:-:S02]  /*1400*/  VIADDMNMX.U32 R46, R22, R49, 0x3f, !PT ;  /* 0x0000003f162e7446 */ /* 0x000fc40007800031 */
[-C--:B------:R-:W-:Y:S01]  /*1410*/  VIADDMNMX.U32 R48, R48, R49.reuse, 0x3f, !PT ;  /* 0x0000003f30307446 */ /* 0x080fe20007800031 */
[----:B------:R-:W5:Y:S01]  /*1420*/  LDG.E.U8.CONSTANT R22, desc[UR8][R24.64+0xc002] ;  /* 0x00c0020818167981 */ /* 0x000f62000c1e9100 */
[----:B------:R-:W-:-:S03]  /*1430*/  VIADDMNMX.U32 R49, R21, R49, 0x3f, !PT ;  /* 0x0000003f15317446 */ /* 0x000fc60007800031 */
[----:B------:R-:W5:Y:S01]  /*1440*/  LDG.E.U8.CONSTANT R21, desc[UR8][R24.64+0xc001] ;  /* 0x00c0010818157981 */ /* 0x000f62000c1e9100 */
[----:B------:R-:W-:-:S03]  /*1450*/  LOP3.LUT R8, R8, R23, RZ, 0xfc, !PT ;  /* 0x0000001708087212 */ /* 0x000fc600078efcff */
[----:B------:R-:W5:Y:S01]  /*1460*/  LDG.E.U8.CONSTANT R23, desc[UR8][R24.64+0xc003] ;  /* 0x00c0030818177981 */ /* 0x000f62000c1e9100 */
[----:B------:R-:W-:Y:S02]  /*1470*/  IMAD.SHL.U32 R47, R47, 0x800000, RZ ;  /* 0x008000002f2f7824 */ /* 0x000fe400078e00ff */
[----:B------:R-:W-:Y:S02]  /*1480*/  IMAD.SHL.U32 R16, R16, 0x800000, RZ ;  /* 0x0080000010107824 */ /* 0x000fe400078e00ff */
[----:B------:R-:W-:Y:S01]  /*1490*/  IMAD.SHL.U32 R50, R50, 0x800000, RZ ;  /* 0x0080000032327824 */ /* 0x000fe200078e00ff */
[----:B------:R-:W-:Y:S01]  /*14a0*/  LOP3.LUT R10, R10, R47, RZ, 0xfc, !PT ;  /* 0x0000002f0a0a7212 */ /* 0x000fe200078efcff */
[----:B------:R-:W-:Y:S01]  /*14b0*/  IMAD.SHL.U32 R51, R51, 0x800000, RZ ;  /* 0x0080000033337824 */ /* 0x000fe200078e00ff */
[----:B------:R-:W-:Y:S01]  /*14c0*/  LOP3.LUT R11, R11, R16, RZ, 0xfc, !PT ;  /* 0x000000100b0b7212 */ /* 0x000fe200078efcff */
[----:B------:R-:W-:Y:S02]  /*14d0*/  IMAD.SHL.U32 R46, R46, 0x800000, RZ ;  /* 0x008000002e2e7824 */ /* 0x000fe400078e00ff */
[----:B------:R-:W-:-:S02]  /*14e0*/  IMAD.SHL.U32 R47, R48, 0x800000, RZ ;  /* 0x00800000302f7824 */ /* 0x000fc400078e00ff */
[----:B------:R-:W-:Y:S01]  /*14f0*/  IMAD.SHL.U32 R16, R49, 0x800000, RZ ;  /* 0x0080000031107824 */ /* 0x000fe200078e00ff */
[----:B------:R-:W-:Y:S02]  /*1500*/  LOP3.LUT R9, R9, R50, RZ, 0xfc, !PT ;  /* 0x0000003209097212 */ /* 0x000fe400078efcff */
[----:B------:R-:W-:Y:S02]  /*1510*/  LOP3.LUT R12, R12, R51, RZ, 0xfc, !PT ;  /* 0x000000330c0c7212 */ /* 0x000fe400078efcff */
[----:B------:R-:W-:Y:S02]  /*1520*/  LOP3.LUT R13, R13, R46, RZ, 0xfc, !PT ;  /* 0x0000002e0d0d7212 */ /* 0x000fe400078efcff */
[----:B------:R-:W-:Y:S02]  /*1530*/  LOP3.LUT R14, R14, R47, RZ, 0xfc, !PT ;  /* 0x0000002f0e0e7212 */ /* 0x000fe400078efcff */
[----:B------:R-:W-:Y:S02]  /*1540*/  LOP3.LUT R15, R15, R16, RZ, 0xfc, !PT ;  /* 0x000000100f0f7212 */ /* 0x000fe400078efcff */
[----:B------:R-:W-:-:S02]  /*1550*/  SHF.R.U32.HI R49, RZ, 0x2, R34 ;  /* 0x00000002ff317819 */ /* 0x000fc40000011622 */
[--C-:B------:R-:W-:Y:S01]  /*1560*/  SHF.R.U32.HI R50, RZ, 0x2, R35.reuse ;  /* 0x00000002ff327819 */ /* 0x100fe20000011623 */
[----:B------:R0:W-:Y:S01]  /*1570*/  STS.128 [R28+0x800], R8 ;  /* 0x000800081c007388 */ /* 0x0001e20000000c00 */
[----:B------:R-:W-:Y:S02]  /*1580*/  SHF.R.U32.HI R34, RZ, 0x7, R34 ;  /* 0x00000007ff227819 */ /* 0x000fe40000011622 */
[----:B------:R-:W-:Y:S01]  /*1590*/  SHF.R.U32.HI R35, RZ, 0x7, R35 ;  /* 0x00000007ff237819 */ /* 0x000fe20000011623 */
[----:B------:R1:W-:Y:S01]  /*15a0*/  STS.128 [R28+0x1000], R12 ;  /* 0x0010000c1c007388 */ /* 0x0003e20000000c00 */
[----:B------:R-:W-:Y:S02]  /*15b0*/  PRMT R36, R36, 0x8880, RZ ;  /* 0x0000888024247816 */ /* 0x000fe400000000ff */
[----:B------:R-:W-:Y:S01]  /*15c0*/  SHF.R.U32.HI R46, RZ, 0x2, R26 ;  /* 0x00000002ff2e7819 */ /* 0x000fe2000001161a */
[----:B------:R1:W5:Y:S01]  /*15d0*/  LDG.E.U8.CONSTANT R16, desc[UR8][R38.64+0x7] ;  /* 0x0000070826107981 */ /* 0x000362000c1e9100 */
[----:B------:R-:W-:-:S02]  /*15e0*/  SHF.R.U32.HI R47, RZ, 0x2, R33 ;  /* 0x00000002ff2f7819 */ /* 0x000fc40000011621 */
[----:B0-----:R-:W-:Y:S02]  /*15f0*/  LOP3.LUT R11, R49, 0x2, RZ, 0xc0, !PT ;  /* 0x00000002310b7812 */ /* 0x001fe400078ec0ff */
[----:B-1----:R-:W-:-:S03]  /*1600*/  LOP3.LUT R12, R50, 0x2, RZ, 0xc0, !PT ;  /* 0x00000002320c7812 */ /* 0x002fc600078ec0ff */
[----:B------:R-:W-:Y:S01]  /*1610*/  IMAD R10, R34, -0x80000000, R11 ;  /* 0x80000000220a7824 */ /* 0x000fe200078e020b */
[----:B------:R-:W-:Y:S01]  /*1620*/  SHF.R.U32.HI R48, RZ, 0x7, R33 ;  /* 0x00000007ff307819 */ /* 0x000fe20000011621 */
[----:B------:R-:W-:Y:S01]  /*1630*/  IMAD R11, R35, -0x80000000, R12 ;  /* 0x80000000230b7824 */ /* 0x000fe200078e020c */
[----:B------:R-:W-:Y:S01]  /*1640*/  SHF.R.U32.HI R26, RZ, 0x7, R26 ;  /* 0x00000007ff1a7819 */ /* 0x000fe2000001161a */
[----:B------:R-:W-:Y:S01]  /*1650*/  IMAD.MOV.U32 R35, RZ, RZ, R36 ;  /* 0x000000ffff237224 */ /* 0x000fe200078e0024 */
[----:B------:R-:W-:Y:S02]  /*1660*/  LOP3.LUT R33, R46, 0x2, RZ, 0xc0, !PT ;  /* 0x000000022e217812 */ /* 0x000fe400078ec0ff */
[----:B------:R-:W-:Y:S02]  /*1670*/  LOP3.LUT R12, R49, 0x1f, RZ, 0xc0, !PT ;  /* 0x0000001f310c7812 */ /* 0x000fe400078ec0ff */
[----:B------:R-:W-:Y:S02]  /*1680*/  SHF.R.U32.HI R38, RZ, 0x2, R42 ;  /* 0x00000002ff267819 */ /* 0x000fe4000001162a */
[----:B------:R-:W-:Y:S01]  /*1690*/  LOP3.LUT R39, R47, 0x2, RZ, 0xc0, !PT ;  /* 0x000000022f277812 */ /* 0x000fe200078ec0ff */
[----:B------:R-:W-:Y:S01]  /*16a0*/  IMAD R8, R26, -0x80000000, R33 ;  /* 0x800000001a087824 */ /* 0x000fe200078e0221 */
[----:B------:R-:W-:-:S02]  /*16b0*/  VIADDMNMX.U32 R49, R12, R35, 0x3f, !PT ;  /* 0x0000003f0c317446 */ /* 0x000fc40007800023 */
[----:B------:R-:W-:Y:S02]  /*16c0*/  SHF.R.U32.HI R12, RZ, 0x7, R42 ;  /* 0x00000007ff0c7819 */ /* 0x000fe4000001162a */
[----:B------:R-:W-:Y:S02]  /*16d0*/  LOP3.LUT R15, R38, 0x2, RZ, 0xc0, !PT ;  /* 0x00000002260f7812 */ /* 0x000fe400078ec0ff */
[----:B------:R-:W-:Y:S01]  /*16e0*/  SHF.R.U32.HI R33, RZ, 0x2, R44 ;  /* 0x00000002ff217819 */ /* 0x000fe2000001162c */
[----:B------:R-:W-:Y:S01]  /*16f0*/  IMAD R9, R48, -0x80000000, R39 ;  /* 0x8000000030097824 */ /* 0x000fe200078e0227 */
[----:B------:R-:W-:Y:S01]  /*1700*/  SHF.R.U32.HI R34, RZ, 0x2, R43 ;  /* 0x00000002ff227819 */ /* 0x000fe2000001162b */
[----:B------:R-:W-:Y:S01]  /*1710*/  IMAD R12, R12, -0x80000000, R15 ;  /* 0x800000000c0c7824 */ /* 0x000fe200078e020f */
[----:B------:R-:W-:Y:S02]  /*1720*/  SHF.R.U32.HI R48, RZ, 0x7, R43 ;  /* 0x00000007ff307819 */ /* 0x000fe4000001162b */
[----:B------:R-:W-:-:S02]  /*1730*/  LOP3.LUT R46, R46, 0x1f, RZ, 0xc0, !PT ;  /* 0x0000001f2e2e7812 */ /* 0x000fc400078ec0ff */
[----:B------:R-:W-:Y:S02]  /*1740*/  SHF.R.U32.HI R14, RZ, 0x7, R44 ;  /* 0x00000007ff0e7819 */ /* 0x000fe4000001162c */
[----:B------:R-:W-:Y:S02]  /*1750*/  LOP3.LUT R43, R33, 0x2, RZ, 0xc0, !PT ;  /* 0x00000002212b7812 */ /* 0x000fe400078ec0ff */
[----:B------:R-:W-:Y:S02]  /*1760*/  LOP3.LUT R39, R34, 0x2, RZ, 0xc0, !PT ;  /* 0x0000000222277812 */ /* 0x000fe400078ec0ff */
[----:B------:R-:W-:Y:S01]  /*1770*/  VIADDMNMX.U32 R51, R46, R35, 0x3f, !PT ;  /* 0x0000003f2e337446 */ /* 0x000fe20007800023 */
[----:B------:R-:W-:Y:S01]  /*1780*/  IMAD R14, R14, -0x80000000, R43 ;  /* 0x800000000e0e7824 */ /* 0x000fe200078e022b */
[----:B------:R-:W-:Y:S01]  /*1790*/  LOP3.LUT R36, R47, 0x1f, RZ, 0xc0, !PT ;  /* 0x0000001f2f247812 */ /* 0x000fe200078ec0ff */
[----:B------:R-:W-:Y:S01]  /*17a0*/  IMAD R48, R48, -0x80000000, R39 ;  /* 0x8000000030307824 */ /* 0x000fe200078e0227 */
[----:B------:R-:W-:-:S02]  /*17b0*/  LOP3.LUT R47, R33, 0x1f, RZ, 0xc0, !PT ;  /* 0x0000001f212f7812 */ /* 0x000fc400078ec0ff */
[----:B------:R-:W-:Y:S02]  /*17c0*/  LOP3.LUT R39, R38, 0x1f, RZ, 0xc0, !PT ;  /* 0x0000001f26277812 */ /* 0x000fe400078ec0ff */
[----:B------:R-:W-:-:S04]  /*17d0*/  SHF.R.U32.HI R38, RZ, 0x2, R18 ;  /* 0x00000002ff267819 */ /* 0x000fc80000011612 */
[----:B------:R-:W-:Y:S02]  /*17e0*/  LOP3.LUT R42, R38, 0x2, RZ, 0xc0, !PT ;  /* 0x00000002262a7812 */ /* 0x000fe400078ec0ff */
[----:B------:R-:W-:Y:S02]  /*17f0*/  LOP3.LUT R50, R50, 0x1f, RZ, 0xc0, !PT ;  /* 0x0000001f32327812 */ /* 0x000fe400078ec0ff */
[-C--:B------:R-:W-:Y:S02]  /*1800*/  VIADDMNMX.U32 R36, R36, R35.reuse, 0x3f, !PT ;  /* 0x0000003f24247446 */ /* 0x080fe40007800023 */
[----:B------:R-:W-:Y:S02]  /*1810*/  VIADDMNMX.U32 R35, R50, R35, 0x3f, !PT ;  /* 0x0000003f32237446 */ /* 0x000fe40007800023 */
[----:B------:R-:W5:Y:S01]  /*1820*/  LDG.E.U8.CONSTANT R50, desc[UR8][R24.64+0xe000] ;  /* 0x00e0000818327981 */ /* 0x000f62000c1e9100 */
[--C-:B--2---:R-:W-:Y:S02]  /*1830*/  SHF.R.U32.HI R13, RZ, 0x2, R45.reuse ;  /* 0x00000002ff0d7819 */ /* 0x104fe4000001162d */
[----:B------:R-:W-:-:S02]  /*1840*/  SHF.R.U32.HI R45, RZ, 0x7, R45 ;  /* 0x00000007ff2d7819 */ /* 0x000fc4000001162d */
[----:B------:R-:W-:-:S05]  /*1850*/  LOP3.LUT R26, R13, 0x2, RZ, 0xc0, !PT ;  /* 0x000000020d1a7812 */ /* 0x000fca00078ec0ff */
[----:B------:R-:W-:Y:S01]  /*1860*/  IMAD R15, R45, -0x80000000, R26 ;  /* 0x800000002d0f7824 */ /* 0x000fe200078e021a */
[----:B------:R-:W-:Y:S02]  /*1870*/  LOP3.LUT R33, R13, 0x1f, RZ, 0xc0, !PT ;  /* 0x0000001f0d217812 */ /* 0x000fe400078ec0ff */
[--C-:B---3--:R-:W-:Y:S02]  /*1880*/  SHF.R.U32.HI R26, RZ, 0x2, R40.reuse ;  /* 0x00000002ff1a7819 */ /* 0x108fe40000011628 */
[----:B------:R-:W-:Y:S02]  /*1890*/  SHF.R.U32.HI R40, RZ, 0x7, R40 ;  /* 0x00000007ff287819 */ /* 0x000fe40000011628 */
[----:B------:R-:W-:Y:S02]  /*18a0*/  LOP3.LUT R43, R26, 0x2, RZ, 0xc0, !PT ;  /* 0x000000021a2b7812 */ /* 0x000fe400078ec0ff */
[----:B----4-:R-:W-:Y:S02]  /*18b0*/  PRMT R46, R41, 0x8880, RZ ;  /* 0x00008880292e7816 */ /* 0x010fe400000000ff */
[----:B------:R-:W-:-:S04]  /*18c0*/  LOP3.LUT R41, R34, 0x1f, RZ, 0xc0, !PT ;  /* 0x0000001f22297812 */ /* 0x000fc800078ec0ff */
[-C--:B------:R-:W-:Y:S01]  /*18d0*/  VIADDMNMX.U32 R13, R41, R46.reuse, 0x3f, !PT ;  /* 0x0000003f290d7446 */ /* 0x080fe2000780002e */
[----:B------:R-:W-:Y:S01]  /*18e0*/  IMAD R41, R40, -0x80000000, R43 ;  /* 0x8000000028297824 */ /* 0x000fe200078e022b */
[-C--:B------:R-:W-:Y:S02]  /*18f0*/  VIADDMNMX.U32 R34, R39, R46.reuse, 0x3f, !PT ;  /* 0x0000003f27227446 */ /* 0x080fe4000780002e */
[-C--:B------:R-:W-:Y:S02]  /*1900*/  VIADDMNMX.U32 R47, R47, R46.reuse, 0x3f, !PT ;  /* 0x0000003f2f2f7446 */ /* 0x080fe4000780002e */
[----:B------:R-:W-:Y:S02]  /*1910*/  VIADDMNMX.U32 R46, R33, R46, 0x3f, !PT ;  /* 0x0000003f212e7446 */ /* 0x000fe4000780002e */
[----:B------:R-:W-:Y:S02]  /*1920*/  SHF.R.U32.HI R33, RZ, 0x7, R18 ;  /* 0x00000007ff217819 */ /* 0x000fe40000011612 */
[----:B-----5:R-:W-:-:S02]  /*1930*/  SHF.R.U32.HI R40, RZ, 0x2, R17 ;  /* 0x00000002ff287819 */ /* 0x020fc40000011611 */
[----:B------:R-:W-:Y:S02]  /*1940*/  SHF.R.U32.HI R17, RZ, 0x7, R17 ;  /* 0x00000007ff117819 */ /* 0x000fe40000011611 */
[--C-:B------:R-:W-:Y:S02]  /*1950*/  SHF.R.U32.HI R39, RZ, 0x2, R19.reuse ;  /* 0x00000002ff277819 */ /* 0x100fe40000011613 */
[----:B------:R-:W-:Y:S02]  /*1960*/  LOP3.LUT R18, R40, 0x2, RZ, 0xc0, !PT ;  /* 0x0000000228127812 */ /* 0x000fe400078ec0ff */
[----:B------:R-:W-:Y:S02]  /*1970*/  SHF.R.U32.HI R19, RZ, 0x7, R19 ;  /* 0x00000007ff137819 */ /* 0x000fe40000011613 */
[----:B------:R-:W-:Y:S01]  /*1980*/  LOP3.LUT R44, R39, 0x2, RZ, 0xc0, !PT ;  /* 0x00000002272c7812 */ /* 0x000fe200078ec0ff */
[----:B------:R-:W-:Y:S02]  /*1990*/  IMAD R17, R17, -0x80000000, R18 ;  /* 0x8000000011117824 */ /* 0x000fe400078e0212 */
[----:B------:R-:W-:Y:S01]  /*19a0*/  IMAD R18, R33, -0x80000000, R42 ;  /* 0x8000000021127824 */ /* 0x000fe200078e022a */
[----:B------:R-:W-:Y:S01]  /*19b0*/  LOP3.LUT R42, R26, 0x1f, RZ, 0xc0, !PT ;  /* 0x0000001f1a2a7812 */ /* 0x000fe200078ec0ff */
[----:B------:R-:W-:Y:S01]  /*19c0*/  IMAD R19, R19, -0x80000000, R44 ;  /* 0x8000000013137824 */ /* 0x000fe200078e022c */
[----:B------:R-:W-:-:S02]  /*19d0*/  SHF.R.U32.HI R33, RZ, 0x2, R20 ;  /* 0x00000002ff217819 */ /* 0x000fc40000011614 */
[----:B------:R-:W-:Y:S02]  /*19e0*/  LOP3.LUT R40, R40, 0x1f, RZ, 0xc0, !PT ;  /* 0x0000001f28287812 */ /* 0x000fe400078ec0ff */
[----:B------:R-:W-:Y:S02]  /*19f0*/  PRMT R45, R37, 0x8880, RZ ;  /* 0x00008880252d7816 */ /* 0x000fe400000000ff */
[----:B------:R-:W-:Y:S02]  /*1a00*/  LOP3.LUT R44, R38, 0x1f, RZ, 0xc0, !PT ;  /* 0x0000001f262c7812 */ /* 0x000fe400078ec0ff */
[----:B------:R-:W-:Y:S02]  /*1a10*/  SHF.R.U32.HI R20, RZ, 0x7, R20 ;  /* 0x00000007ff147819 */ /* 0x000fe40000011614 */
[----:B------:R-:W-:Y:S02]  /*1a20*/  LOP3.LUT R26, R39, 0x1f, RZ, 0xc0, !PT ;  /* 0x0000001f271a7812 */ /* 0x000fe400078ec0ff */
[----:B------:R-:W-:-:S02]  /*1a30*/  LOP3.LUT R37, R33, 0x2, RZ, 0xc0, !PT ;  /* 0x0000000221257812 */ /* 0x000fc400078ec0ff */
[-C--:B------:R-:W-:Y:S02]  /*1a40*/  VIADDMNMX.U32 R42, R42, R45.reuse, 0x3f, !PT ;  /* 0x0000003f2a2a7446 */ /* 0x080fe4000780002d */
[-C--:B------:R-:W-:Y:S02]  /*1a50*/  VIADDMNMX.U32 R43, R40, R45.reuse, 0x3f, !PT ;  /* 0x0000003f282b7446 */ /* 0x080fe4000780002d */
[-C--:B------:R-:W-:Y:S01]  /*1a60*/  VIADDMNMX.U32 R44, R44, R45.reuse, 0x3f, !PT ;  /* 0x0000003f2c2c7446 */ /* 0x080fe2000780002d */
[----:B------:R-:W-:Y:S01]  /*1a70*/  IMAD R20, R20, -0x80000000, R37 ;  /* 0x8000000014147824 */ /* 0x000fe200078e0225 */
[----:B------:R-:W-:Y:S02]  /*1a80*/  VIADDMNMX.U32 R45, R26, R45, 0x3f, !PT ;  /* 0x0000003f1a2d7446 */ /* 0x000fe4000780002d */
[----:B------:R-:W-:Y:S02]  /*1a90*/  SHF.R.U32.HI R26, RZ, 0x2, R21 ;  /* 0x00000002ff1a7819 */ /* 0x000fe40000011615 */
[----:B------:R-:W-:-:S02]  /*1aa0*/  SHF.R.U32.HI R37, RZ, 0x2, R22 ;  /* 0x00000002ff257819 */ /* 0x000fc40000011616 */
[----:B------:R-:W-:Y:S02]  /*1ab0*/  SHF.R.U32.HI R38, RZ, 0x7, R22 ;  /* 0x00000007ff267819 */ /* 0x000fe40000011616 */
[----:B------:R-:W-:Y:S02]  /*1ac0*/  SHF.R.U32.HI R21, RZ, 0x7, R21 ;  /* 0x00000007ff157819 */ /* 0x000fe40000011615 */
[----:B------:R-:W-:Y:S02]  /*1ad0*/  LOP3.LUT R22, R26, 0x2, RZ, 0xc0, !PT ;  /* 0x000000021a167812 */ /* 0x000fe400078ec0ff */
[----:B------:R-:W-:-:S03]  /*1ae0*/  LOP3.LUT R39, R37, 0x2, RZ, 0xc0, !PT ;  /* 0x0000000225277812 */ /* 0x000fc600078ec0ff */
[----:B------:R-:W-:Y:S02]  /*1af0*/  IMAD R21, R21, -0x80000000, R22 ;  /* 0x8000000015157824 */ /* 0x000fe400078e0216 */
[----:B------:R-:W-:Y:S01]  /*1b00*/  IMAD R22, R38, -0x80000000, R39 ;  /* 0x8000000026167824 */ /* 0x000fe200078e0227 */
[--C-:B------:R-:W-:Y:S02]  /*1b10*/  SHF.R.U32.HI R38, RZ, 0x2, R23.reuse ;  /* 0x00000002ff267819 */ /* 0x100fe40000011617 */
[----:B------:R-:W-:Y:S02]  /*1b20*/  SHF.R.U32.HI R23, RZ, 0x7, R23 ;  /* 0x00000007ff177819 */ /* 0x000fe40000011617 */
[----:B------:R-:W-:-:S05]  /*1b30*/  LOP3.LUT R40, R38, 0x2, RZ, 0xc0, !PT ;  /* 0x0000000226287812 */ /* 0x000fca00078ec0ff */
[----:B------:R-:W-:Y:S01]  /*1b40*/  IMAD R23, R23, -0x80000000, R40 ;  /* 0x8000000017177824 */ /* 0x000fe200078e0228 */
[----:B------:R-:W-:Y:S02]  /*1b50*/  PRMT R40, R27, 0x8880, RZ ;  /* 0x000088801b287816 */ /* 0x000fe400000000ff */
[----:B------:R-:W-:Y:S02]  /*1b60*/  LOP3.LUT R27, R26, 0x1f, RZ, 0xc0, !PT ;  /* 0x0000001f1a1b7812 */ /* 0x000fe400078ec0ff */
[----:B------:R-:W-:Y:S01]  /*1b70*/  LOP3.LUT R53, R38, 0x1f, RZ, 0xc0, !PT ;  /* 0x0000001f26357812 */ /* 0x000fe200078ec0ff */
[----:B------:R-:W2:Y:S01]  /*1b80*/  LDG.E.U8.CONSTANT R26, desc[UR8][R24.64+0xe001] ;  /* 0x00e00108181a7981 */ /* 0x000ea2000c1e9100 */
[----:B------:R-:W-:-:S03]  /*1b90*/  VIADDMNMX.U32 R38, R27, R40, 0x3f, !PT ;  /* 0x0000003f1b267446 */ /* 0x000fc60007800028 */
[----:B------:R-:W3:Y:S01]  /*1ba0*/  LDG.E.U8.CONSTANT R27, desc[UR8][R24.64+0xe002] ;  /* 0x00e00208181b7981 */ /* 0x000ee2000c1e9100 */
[----:B------:R-:W-:Y:S02]  /*1bb0*/  LOP3.LUT R33, R33, 0x1f, RZ, 0xc0, !PT ;  /* 0x0000001f21217812 */ /* 0x000fe400078ec0ff */
[----:B------:R-:W-:Y:S02]  /*1bc0*/  LOP3.LUT R39, R37, 0x1f, RZ, 0xc0, !PT ;  /* 0x0000001f25277812 */ /* 0x000fe400078ec0ff */
[----:B------:R-:W-:Y:S02]  /*1bd0*/  VIADDMNMX.U32 R37, R33, R40, 0x3f, !PT ;  /* 0x0000003f21257446 */ /* 0x000fe40007800028 */
[----:B------:R0:W4:Y:S01]  /*1be0*/  LDG.E.U8.CONSTANT R33, desc[UR8][R24.64+0xe003] ;  /* 0x00e0030818217981 */ /* 0x000122000c1e9100 */
[----:B------:R-:W-:Y:S02]  /*1bf0*/  IMAD.SHL.U32 R36, R36, 0x800000, RZ ;  /* 0x0080000024247824 */ /* 0x000fe400078e00ff */
[----:B------:R-:W-:-:S03]  /*1c00*/  IMAD.SHL.U32 R49, R49, 0x800000, RZ ;  /* 0x0080000031317824 */ /* 0x000fc600078e00ff */
[----:B------:R-:W-:Y:S02]  /*1c10*/  LOP3.LUT R9, R9, R36, RZ, 0xfc, !PT ;  /* 0x0000002409097212 */ /* 0x000fe400078efcff */
[----:B------:R-:W-:Y:S01]  /*1c20*/  LOP3.LUT R10, R10, R49, RZ, 0xfc, !PT ;  /* 0x000000310a0a7212 */ /* 0x000fe200078efcff */
[----:B------:R-:W-:Y:S01]  /*1c30*/  IMAD.SHL.U32 R51, R51, 0x800000, RZ ;  /* 0x0080000033337824 */ /* 0x000fe200078e00ff */
[----:B------:R-:W-:Y:S02]  /*1c40*/  PRMT R16, R16, 0x8880, RZ ;  /* 0x0000888010107816 */ /* 0x000fe400000000ff */
[-C--:B------:R-:W-:Y:S02]  /*1c50*/  VIADDMNMX.U32 R39, R39, R40.reuse, 0x3f, !PT ;  /* 0x0000003f27277446 */ /* 0x080fe40007800028 */
[----:B------:R-:W-:Y:S02]  /*1c60*/  LOP3.LUT R8, R8, R51, RZ, 0xfc, !PT ;  /* 0x0000003308087212 */ /* 0x000fe400078efcff */
[----:B------:R-:W-:Y:S01]  /*1c70*/  VIADDMNMX.U32 R40, R53, R40, 0x3f, !PT ;  /* 0x0000003f35287446 */ /* 0x000fe20007800028 */
[----:B------:R-:W-:-:S02]  /*1c80*/  IMAD.SHL.U32 R13, R13, 0x800000, RZ ;  /* 0x008000000d0d7824 */ /* 0x000fc400078e00ff */
[----:B------:R-:W-:Y:S02]  /*1c90*/  IMAD.SHL.U32 R47, R47, 0x800000, RZ ;  /* 0x008000002f2f7824 */ /* 0x000fe400078e00ff */
[----:B------:R-:W-:Y:S02]  /*1ca0*/  IMAD.SHL.U32 R46, R46, 0x800000, RZ ;  /* 0x008000002e2e7824 */ /* 0x000fe400078e00ff */
[----:B------:R-:W-:Y:S02]  /*1cb0*/  IMAD.SHL.U32 R37, R37, 0x800000, RZ ;  /* 0x0080000025257824 */ /* 0x000fe400078e00ff */
[----:B------:R-:W-:Y:S02]  /*1cc0*/  IMAD.SHL.U32 R38, R38, 0x800000, RZ ;  /* 0x0080000026267824 */ /* 0x000fe400078e00ff */
[----:B------:R-:W-:Y:S01]  /*1cd0*/  IMAD.SHL.U32 R39, R39, 0x800000, RZ ;  /* 0x0080000027277824 */ /* 0x000fe200078e00ff */
[--C-:B------:R-:W-:Y:S02]  /*1ce0*/  SHF.R.U32.HI R36, RZ, 0x2, R50.reuse ;  /* 0x00000002ff247819 */ /* 0x100fe40000011632 */
[----:B------:R-:W-:-:S02]  /*1cf0*/  SHF.R.U32.HI R49, RZ, 0x7, R50 ;  /* 0x00000007ff317819 */ /* 0x000fc40000011632 */
[----:B------:R-:W-:Y:S01]  /*1d00*/  LOP3.LUT R52, R36, 0x2, RZ, 0xc0, !PT ;  /* 0x0000000224347812 */ /* 0x000fe200078ec0ff */
[----:B------:R-:W-:-:S04]  /*1d10*/  IMAD.SHL.U32 R50, R35, 0x800000, RZ ;  /* 0x0080000023327824 */ /* 0x000fc800078e00ff */
[----:B0-----:R-:W-:Y:S01]  /*1d20*/  IMAD R24, R49, -0x80000000, R52 ;  /* 0x8000000031187824 */ /* 0x001fe200078e0234 */
[----:B------:R-:W-:Y:S01]  /*1d30*/  LOP3.LUT R11, R11, R50, RZ, 0xfc, !PT ;  /* 0x000000320b0b7212 */ /* 0x000fe200078efcff */
[----:B------:R-:W-:Y:S01]  /*1d40*/  IMAD.SHL.U32 R40, R40, 0x800000, RZ ;  /* 0x0080000028287824 */ /* 0x000fe200078e00ff */
[----:B------:R-:W-:Y:S02]  /*1d50*/  LOP3.LUT R13, R48, R13, RZ, 0xfc, !PT ;  /* 0x0000000d300d7212 */ /* 0x000fe400078efcff */
[----:B------:R-:W-:Y:S02]  /*1d60*/  LOP3.LUT R14, R14, R47, RZ, 0xfc, !PT ;  /* 0x0000002f0e0e7212 */ /* 0x000fe400078efcff */
[----:B------:R-:W-:Y:S02]  /*1d70*/  LOP3.LUT R15, R15, R46, RZ, 0xfc, !PT ;  /* 0x0000002e0f0f7212 */ /* 0x000fe400078efcff */
[----:B------:R-:W-:Y:S02]  /*1d80*/  LOP3.LUT R20, R20, R37, RZ, 0xfc, !PT ;  /* 0x0000002514147212 */ /* 0x000fe400078efcff */
[----:B------:R-:W-:-:S02]  /*1d90*/  LOP3.LUT R21, R21, R38, RZ, 0xfc, !PT ;  /* 0x0000002615157212 */ /* 0x000fc400078efcff */
[----:B------:R-:W-:Y:S02]  /*1da0*/  LOP3.LUT R22, R22, R39, RZ, 0xfc, !PT ;  /* 0x0000002716167212 */ /* 0x000fe400078efcff */
[----:B------:R-:W-:Y:S01]  /*1db0*/  LOP3.LUT R23, R23, R40, RZ, 0xfc, !PT ;  /* 0x0000002817177212 */ /* 0x000fe200078efcff */
[----:B------:R0:W-:Y:S04]  /*1dc0*/  STS.128 [R28+0x1800], R8 ;  /* 0x001800081c007388 */ /* 0x0001e80000000c00 */
[----:B------:R0:W-:Y:S01]  /*1dd0*/  STS.128 [R28+0x3000], R20 ;  /* 0x003000141c007388 */ /* 0x0001e20000000c00 */
[----:B------:R-:W-:Y:S01]  /*1de0*/  VIADD R31, R31, 0x1 ;  /* 0x000000011f1f7836 */ /* 0x000fe20000000000 */
[----:B------:R-:W-:-:S04]  /*1df0*/  UMOV UR4, 0x80 ;  /* 0x0000008000047882 */ /* 0x000fc80000000000 */
[----:B------:R-:W-:Y:S02]  /*1e00*/  ISETP.NE.AND P0, PT, R31, 0x10, PT ;  /* 0x000000101f00780c */ /* 0x000fe40003f05270 */
[--C-:B--2---:R-:W-:Y:S02]  /*1e10*/  SHF.R.U32.HI R35, RZ, 0x2, R26.reuse ;  /* 0x00000002ff237819 */ /* 0x104fe4000001161a */
[----:B------:R-:W-:Y:S02]  /*1e20*/  SHF.R.U32.HI R25, RZ, 0x7, R26 ;  /* 0x00000007ff197819 */ /* 0x000fe4000001161a */
[--C-:B---3--:R-:W-:Y:S02]  /*1e30*/  SHF.R.U32.HI R49, RZ, 0x2, R27.reuse ;  /* 0x00000002ff317819 */ /* 0x108fe4000001161b */
[----:B------:R-:W-:Y:S02]  /*1e40*/  LOP3.LUT R26, R35, 0x2, RZ, 0xc0, !PT ;  /* 0x00000002231a7812 */ /* 0x000fe400078ec0ff */
[----:B------:R-:W-:-:S02]  /*1e50*/  SHF.R.U32.HI R27, RZ, 0x7, R27 ;  /* 0x00000007ff1b7819 */ /* 0x000fc4000001161b */
[----:B------:R-:W-:Y:S01]  /*1e60*/  LOP3.LUT R50, R49, 0x2, RZ, 0xc0, !PT ;  /* 0x0000000231327812 */ /* 0x000fe200078ec0ff */
[----:B------:R-:W-:-:S04]  /*1e70*/  IMAD R25, R25, -0x80000000, R26 ;  /* 0x8000000019197824 */ /* 0x000fc800078e021a */
[----:B------:R-:W-:Y:S01]  /*1e80*/  IMAD R26, R27, -0x80000000, R50 ;  /* 0x800000001b1a7824 */ /* 0x000fe200078e0232 */
[--C-:B----4-:R-:W-:Y:S02]  /*1e90*/  SHF.R.U32.HI R50, RZ, 0x2, R33.reuse ;  /* 0x00000002ff327819 */ /* 0x110fe40000011621 */
[----:B------:R-:W-:Y:S02]  /*1ea0*/  SHF.R.U32.HI R27, RZ, 0x7, R33 ;  /* 0x00000007ff1b7819 */ /* 0x000fe40000011621 */
[----:B------:R-:W-:Y:S01]  /*1eb0*/  LOP3.LUT R33, R36, 0x1f, RZ, 0xc0, !PT ;  /* 0x0000001f24217812 */ /* 0x000fe200078ec0ff */
[----:B------:R-:W-:Y:S01]  /*1ec0*/  IMAD.MOV.U32 R36, RZ, RZ, R16 ;  /* 0x000000ffff247224 */ /* 0x000fe200078e0010 */
[----:B------:R-:W-:Y:S02]  /*1ed0*/  LOP3.LUT R35, R35, 0x1f, RZ, 0xc0, !PT ;  /* 0x0000001f23237812 */ /* 0x000fe400078ec0ff */
[----:B------:R-:W-:Y:S01]  /*1ee0*/  LOP3.LUT R51, R49, 0x1f, RZ, 0xc0, !PT ;  /* 0x0000001f31337812 */ /* 0x000fe200078ec0ff */
[----:B------:R-:W-:Y:S01]  /*1ef0*/  IMAD.SHL.U32 R49, R34, 0x800000, RZ ;  /* 0x0080000022317824 */ /* 0x000fe200078e00ff */
[----:B------:R-:W-:-:S02]  /*1f00*/  LOP3.LUT R53, R50, 0x1f, RZ, 0xc0, !PT ;  /* 0x0000001f32357812 */ /* 0x000fc400078ec0ff */
[-C--:B------:R-:W-:Y:S02]  /*1f10*/  VIADDMNMX.U32 R34, R35, R36.reuse, 0x3f, !PT ;  /* 0x0000003f23227446 */ /* 0x080fe40007800024 */
[-C--:B------:R-:W-:Y:S02]  /*1f20*/  VIADDMNMX.U32 R33, R33, R36.reuse, 0x3f, !PT ;  /* 0x0000003f21217446 */ /* 0x080fe40007800024 */
[-C--:B------:R-:W-:Y:S02]  /*1f30*/  VIADDMNMX.U32 R35, R51, R36.reuse, 0x3f, !PT ;  /* 0x0000003f33237446 */ /* 0x080fe40007800024 */
[----:B------:R-:W-:Y:S02]  /*1f40*/  LOP3.LUT R52, R50, 0x2, RZ, 0xc0, !PT ;  /* 0x0000000232347812 */ /* 0x000fe400078ec0ff */
[----:B------:R-:W-:Y:S01]  /*1f50*/  VIADDMNMX.U32 R36, R53, R36, 0x3f, !PT ;  /* 0x0000003f35247446 */ /* 0x000fe20007800024 */
[----:B------:R-:W-:Y:S02]  /*1f60*/  IMAD.SHL.U32 R16, R42, 0x800000, RZ ;  /* 0x008000002a107824 */ /* 0x000fe400078e00ff */
[----:B------:R-:W-:-:S02]  /*1f70*/  IMAD.SHL.U32 R42, R43, 0x800000, RZ ;  /* 0x008000002b2a7824 */ /* 0x000fc400078e00ff */
[----:B------:R-:W-:Y:S02]  /*1f80*/  IMAD.SHL.U32 R43, R44, 0x800000, RZ ;  /* 0x008000002c2b7824 */ /* 0x000fe400078e00ff */
[----:B------:R-:W-:Y:S02]  /*1f90*/  IMAD R27, R27, -0x80000000, R52 ;  /* 0x800000001b1b7824 */ /* 0x000fe400078e0234 */
[----:B------:R-:W-:Y:S02]  /*1fa0*/  IMAD.SHL.U32 R44, R45, 0x800000, RZ ;  /* 0x008000002d2c7824 */ /* 0x000fe400078e00ff */
[----:B------:R-:W-:Y:S02]  /*1fb0*/  IMAD.SHL.U32 R33, R33, 0x800000, RZ ;  /* 0x0080000021217824 */ /* 0x000fe400078e00ff */
        /* <DEDUP_REMOVED lines=8> */
[----:B------:R-:W-:-:S02]  /*2040*/  LOP3.LUT R24, R24, R33, RZ, 0xfc, !PT ;  /* 0x0000002118187212 */ /* 0x000fc400078efcff */
[----:B------:R-:W-:Y:S02]  /*2050*/  LOP3.LUT R25, R25, R34, RZ, 0xfc, !PT ;  /* 0x0000002219197212 */ /* 0x000fe400078efcff */
[----:B------:R-:W-:Y:S02]  /*2060*/  LOP3.LUT R26, R26, R35, RZ, 0xfc, !PT ;  /* 0x000000231a1a7212 */ /* 0x000fe400078efcff */
[----:B------:R-:W-:Y:S01]  /*2070*/  LOP3.LUT R27, R27, R36, RZ, 0xfc, !PT ;  /* 0x000000241b1b7212 */ /* 0x000fe200078efcff */
[----:B------:R0:W-:Y:S04]  /*2080*/  STS.128 [R28+0x2000], R12 ;  /* 0x0020000c1c007388 */ /* 0x0001e80000000c00 */
[----:B------:R0:W-:Y:S04]  /*2090*/  STS.128 [R28+0x2800], R16 ;  /* 0x002800101c007388 */ /* 0x0001e80000000c00 */
[----:B------:R0:W-:Y:S01]  /*20a0*/  STS.128 [R28+0x3800], R24 ;  /* 0x003800181c007388 */ /* 0x0001e20000000c00 */
[----:B------:R-:W-:Y:S06]  /*20b0*/  BAR.SYNC.DEFER_BLOCKING 0x0 ;  /* 0x0000000000007b1d */ /* 0x000fec0000010000 */
.L_x_0:
[----:B0-----:R-:W-:Y:S04]  /*20c0*/  LDS R8, [R29+UR4+-0x80] ;  /* 0xffff80041d087984 */ /* 0x001fe80008000800 */
[----:B------:R-:W0:Y:S04]  /*20d0*/  LDS R9, [R4+UR4+-0x80] ;  /* 0xffff800404097984 */ /* 0x000e280008000800 */
[----:B------:R-:W-:Y:S04]  /*20e0*/  LDS R11, [R29+UR4+-0x70] ;  /* 0xffff90041d0b7984 */ /* 0x000fe80008000800 */
[----:B------:R-:W1:Y:S04]  /*20f0*/  LDS R10, [R4+UR4+-0x70] ;  /* 0xffff9004040a7984 */ /* 0x000e680008000800 */
[----:B------:R-:W-:Y:S04]  /*2100*/  LDS R13, [R29+UR4+-0x60] ;  /* 0xffffa0041d0d7984 */ /* 0x000fe80008000800 */
[----:B------:R-:W2:Y:S04]  /*2110*/  LDS R12, [R4+UR4+-0x60] ;  /* 0xffffa004040c7984 */ /* 0x000ea80008000800 */
[----:B------:R-:W-:Y:S04]  /*2120*/  LDS R15, [R29+UR4+-0x50] ;  /* 0xffffb0041d0f7984 */ /* 0x000fe80008000800 */
[----:B------:R-:W3:Y:S04]  /*2130*/  LDS R14, [R4+UR4+-0x50] ;  /* 0xffffb004040e7984 */ /* 0x000ee80008000800 */
[----:B------:R-:W-:Y:S04]  /*2140*/  LDS R17, [R29+UR4+-0x40] ;  /* 0xffffc0041d117984 */ /* 0x000fe80008000800 */
[----:B------:R-:W4:Y:S04]  /*2150*/  LDS R16, [R4+UR4+-0x40] ;  /* 0xffffc00404107984 */ /* 0x000f280008000800 */
[----:B------:R-:W-:Y:S04]  /*2160*/  LDS R19, [R29+UR4+-0x30] ;  /* 0xffffd0041d137984 */ /* 0x000fe80008000800 */
[----:B------:R-:W5:Y:S01]  /*2170*/  LDS R18, [R4+UR4+-0x30] ;  /* 0xffffd00404127984 */ /* 0x000f620008000800 */
[----:B0-----:R-:W-:-:S03]  /*2180*/  FFMA R8, R8, R9, R3 ;  /* 0x0000000908087223 */ /* 0x001fc60000000003 */
[----:B------:R-:W-:Y:S04]  /*2190*/  LDS R21, [R29+UR4+-0x20] ;  /* 0xffffe0041d157984 */ /* 0x000fe80008000800 */
[----:B------:R-:W0:Y:S01]  /*21a0*/  LDS R20, [R4+UR4+-0x20] ;  /* 0xffffe00404147984 */ /* 0x000e220008000800 */
[----:B-1----:R-:W-:-:S03]  /*21b0*/  FFMA R8, R11, R10, R8 ;  /* 0x0000000a0b087223 */ /* 0x002fc60000000008 */
[----:B------:R-:W-:Y:S04]  /*21c0*/  LDS R23, [R29+UR4+-0x10] ;  /* 0xfffff0041d177984 */ /* 0x000fe80008000800 */
[----:B------:R-:W1:Y:S01]  /*21d0*/  LDS R22, [R4+UR4+-0x10] ;  /* 0xfffff00404167984 */ /* 0x000e620008000800 */
[----:B--2---:R-:W-:-:S03]  /*21e0*/  FFMA R8, R13, R12, R8 ;  /* 0x0000000c0d087223 */ /* 0x004fc60000000008 */
[----:B------:R-:W-:Y:S04]  /*21f0*/  LDS R25, [R29+UR4] ;  /* 0x000000041d197984 */ /* 0x000fe80008000800 */
[----:B------:R-:W2:Y:S01]  /*2200*/  LDS R24, [R4+UR4] ;  /* 0x0000000404187984 */ /* 0x000ea20008000800 */
[----:B---3--:R-:W-:-:S03]  /*2210*/  FFMA R8, R15, R14, R8 ;  /* 0x0000000e0f087223 */ /* 0x008fc60000000008 */
[----:B------:R-:W-:Y:S04]  /*2220*/  LDS R27, [R29+UR4+0x10] ;  /* 0x000010041d1b7984 */ /* 0x000fe80008000800 */
[----:B------:R-:W3:Y:S01]  /*2230*/  LDS R26, [R4+UR4+0x10] ;  /* 0x00001004041a7984 */ /* 0x000ee20008000800 */
[----:B----4-:R-:W-:-:S03]  /*2240*/  FFMA R8, R17, R16, R8 ;  /* 0x0000001011087223 */ /* 0x010fc60000000008 */
[----:B------:R-:W-:Y:S04]  /*2250*/  LDS R3, [R29+UR4+0x20] ;  /* 0x000020041d037984 */ /* 0x000fe80008000800 */
[----:B------:R-:W4:Y:S01]  /*2260*/  LDS R9, [R4+UR4+0x20] ;  /* 0x0000200404097984 */ /* 0x000f220008000800 */
[----:B-----5:R-:W-:-:S03]  /*2270*/  FFMA R8, R19, R18, R8 ;  /* 0x0000001213087223 */ /* 0x020fc60000000008 */
[----:B------:R-:W-:Y:S04]  /*2280*/  LDS R10, [R29+UR4+0x30] ;  /* 0x000030041d0a7984 */ /* 0x000fe80008000800 */
[----:B------:R-:W5:Y:S01]  /*2290*/  LDS R11, [R4+UR4+0x30] ;  /* 0x00003004040b7984 */ /* 0x000f620008000800 */
[----:B0-----:R-:W-:-:S03]  /*22a0*/  FFMA R8, R21, R20, R8 ;  /* 0x0000001415087223 */ /* 0x001fc60000000008 */
[----:B------:R-:W-:Y:S04]  /*22b0*/  LDS R12, [R29+UR4+0x40] ;  /* 0x000040041d0c7984 */ /* 0x000fe80008000800 */
[----:B------:R-:W0:Y:S01]  /*22c0*/  LDS R13, [R4+UR4+0x40] ;  /* 0x00004004040d7984 */ /* 0x000e220008000800 */
[----:B-1----:R-:W-:-:S03]  /*22d0*/  FFMA R8, R23, R22, R8 ;  /* 0x0000001617087223 */ /* 0x002fc60000000008 */
[----:B------:R-:W-:Y:S04]  /*22e0*/  LDS R14, [R29+UR4+0x50] ;  /* 0x000050041d0e7984 */ /* 0x000fe80008000800 */
[----:B------:R-:W1:Y:S01]  /*22f0*/  LDS R15, [R4+UR4+0x50] ;  /* 0x00005004040f7984 */ /* 0x000e620008000800 */
[----:B--2---:R-:W-:-:S03]  /*2300*/  FFMA R8, R25, R24, R8 ;  /* 0x0000001819087223 */ /* 0x004fc60000000008 */
[----:B------:R-:W-:Y:S04]  /*2310*/  LDS R16, [R29+UR4+0x60] ;  /* 0x000060041d107984 */ /* 0x000fe80008000800 */
[----:B------:R-:W2:Y:S01]  /*2320*/  LDS R17, [R4+UR4+0x60] ;  /* 0x0000600404117984 */ /* 0x000ea20008000800 */
[----:B---3--:R-:W-:-:S03]  /*2330*/  FFMA R8, R27, R26, R8 ;  /* 0x0000001a1b087223 */ /* 0x008fc60000000008 */
[----:B------:R-:W-:Y:S04]  /*2340*/  LDS R18, [R29+UR4+0x70] ;  /* 0x000070041d127984 */ /* 0x000fe80008000800 */
[----:B------:R-:W3:Y:S01]  /*2350*/  LDS R19, [R4+UR4+0x70] ;  /* 0x0000700404137984 */ /* 0x000ee20008000800 */
[----:B----4-:R-:W-:Y:S01]  /*2360*/  FFMA R3, R3, R9, R8 ;  /* 0x0000000903037223 */ /* 0x010fe20000000008 */
[----:B------:R-:W-:-:S04]  /*2370*/  UIADD3 UR4, UPT, UPT, UR4, 0x100, URZ ;  /* 0x0000010004047890 */ /* 0x000fc8000fffe0ff */
[----:B------:R-:W-:Y:S01]  /*2380*/  UISETP.NE.AND UP0, UPT, UR4, 0x880, UPT ;  /* 0x000008800400788c */ /* 0x000fe2000bf05270 */
[----:B-----5:R-:W-:-:S04]  /*2390*/  FFMA R3, R10, R11, R3 ;  /* 0x0000000b0a037223 */ /* 0x020fc80000000003 */
[----:B0-----:R-:W-:-:S04]  /*23a0*/  FFMA R3, R12, R13, R3 ;  /* 0x0000000d0c037223 */ /* 0x001fc80000000003 */
[----:B-1----:R-:W-:-:S04]  /*23b0*/  FFMA R3, R14, R15, R3 ;  /* 0x0000000f0e037223 */ /* 0x002fc80000000003 */
[----:B--2---:R-:W-:-:S04]  /*23c0*/  FFMA R3, R16, R17, R3 ;  /* 0x0000001110037223 */ /* 0x004fc80000000003 */
[----:B---3--:R-:W-:Y:S01]  /*23d0*/  FFMA R3, R18, R19, R3 ;  /* 0x0000001312037223 */ /* 0x008fe20000000003 */
[----:B------:R-:W-:Y:S06]  /*23e0*/  BRA.U UP0, `(.L_x_0) ;  /* 0xfffffffd00347547 */ /* 0x000fec000b83ffff */
[----:B------:R-:W-:Y:S05]  /*23f0*/  @P0 BRA `(.L_x_1) ;  /* 0xffffffdc00800947 */ /* 0x000fea000383ffff */
[----:B------:R-:W-:Y:S01]  /*2400*/  IMAD.SHL.U32 R4, R2, 0x4, RZ ;  /* 0x0000000402047824 */ /* 0x000fe200078e00ff */
[----:B------:R-:W-:Y:S01]  /*2410*/  VOTEU.ANY UR4, UPT, PT ;  /* 0x0000000000047886 */ /* 0x000fe200038e0100 */
[----:B------:R-:W-:Y:S01]  /*2420*/  IMAD.MOV.U32 R7, RZ, RZ, 0xf ;  /* 0x0000000fff077424 */ /* 0x000fe200078e00ff */
[----:B------:R-:W-:-:S04]  /*2430*/  VOTEU.ANY UR5, UPT, PT ;  /* 0x0000000000057886 */ /* 0x000fc800038e0100 */
[----:B------:R-:W-:-:S04]  /*2440*/  SHF.L.U32 R6, R7, R4, RZ ;  /* 0x0000000407067219 */ /* 0x000fc800000006ff */
[----:B------:R-:W-:-:S04]  /*2450*/  LOP3.LUT R8, R6, UR4, RZ, 0xc0, !PT ;  /* 0x0000000406087c12 */ /* 0x000fc8000f8ec0ff */
[----:B------:R-:W0:Y:S08]  /*2460*/  MATCH.ANY R7, R8 ;  /* 0x00000000080773a1 */ /* 0x000e3000000e8000 */
[----:B------:R-:W1:Y:S01]  /*2470*/  REDUX.OR UR4, R8 ;  /* 0x00000000080473c4 */ /* 0x000e620000004000 */
[----:B0-----:R-:W-:-:S13]  /*2480*/  LOP3.LUT P0, RZ, R8, UR5, R7, 0x40, !PT ;  /* 0x0000000508ff7c12 */ /* 0x001fda000f804007 */
[----:B-1----:R-:W-:Y:S05]  /*2490*/  @!P0 BRA.DIV UR4, `(.L_x_2) ;  /* 0x0000000204408947 */ /* 0x002fea000b800000 */
[----:B------:R-:W0:Y:S02]  /*24a0*/  SHFL.DOWN PT, R6, R3, 0x2, 0x1f ;  /* 0x08401f0003067f89 */ /* 0x000e2400000e0000 */
[----:B0-----:R-:W-:-:S05]  /*24b0*/  FADD R7, R3, R6 ;  /* 0x0000000603077221 */ /* 0x001fca0000000000 */
[----:B------:R0:W1:Y:S02]  /*24c0*/  SHFL.DOWN PT, R6, R7, 0x1, 0x1f ;  /* 0x08201f0007067f89 */ /* 0x00006400000e0000 */
.L_x_7:
[----:B-1----:R-:W-:Y:S01]  /*24d0*/  FADD R9, R7, R6 ;  /* 0x0000000607097221 */ /* 0x002fe20000000000 */
[----:B------:R-:W-:Y:S05]  /*24e0*/  WARPSYNC R8 ;  /* 0x0000000008007348 */ /* 0x000fea0003800000 */
[----:B0-----:R-:W0:Y:S01]  /*24f0*/  LDC.64 R6, c[0x0][0x3a0] ;  /* 0x0000e800ff067b82 */ /* 0x001e220000000a00 */
[----:B------:R-:W1:Y:S01]  /*2500*/  SHFL.IDX PT, R9, R9, R4, 0x1f ;  /* 0x00001f0409097589 */ /* 0x000e6200000e0000 */
[----:B------:R-:W-:Y:S02]  /*2510*/  IMAD.SHL.U32 R3, R2, 0x80, RZ ;  /* 0x0000008002037824 */ /* 0x000fe400078e00ff */
[----:B------:R-:W-:-:S03]  /*2520*/  IMAD.SHL.U32 R0, R0, 0x20, RZ ;  /* 0x0000002000007824 */ /* 0x000fc600078e00ff */
[----:B------:R-:W-:Y:S02]  /*2530*/  LOP3.LUT R3, R3, 0x3c00, RZ, 0xc0, !PT ;  /* 0x00003c0003037812 */ /* 0x000fe400078ec0ff */
[----:B------:R-:W-:Y:S02]  /*2540*/  LOP3.LUT R0, R0, 0x7ffff000, RZ, 0xc0, !PT ;  /* 0x7ffff00000007812 */ /* 0x000fe400078ec0ff */
[----:B------:R-:W-:-:S04]  /*2550*/  LOP3.LUT R3, R3, 0x7, R2, 0xf8, !PT ;  /* 0x0000000703037812 */ /* 0x000fc800078ef802 */
[----:B------:R-:W-:-:S05]  /*2560*/  IADD3 R3, PT, PT, R5, R3, R0 ;  /* 0x0000000305037210 */ /* 0x000fca0007ffe000 */
[----:B0-----:R-:W-:-:S05]  /*2570*/  IMAD.WIDE.U32 R2, R3, 0x4, R6 ;  /* 0x0000000403027825 */ /* 0x001fca00078e0006 */
[----:B-1----:R-:W-:Y:S01]  /*2580*/  STG.E desc[UR8][R2.64], R9 ;  /* 0x0000000902007986 */ /* 0x002fe2000c101908 */
[----:B------:R-:W-:Y:S05]  /*2590*/  EXIT ;  /* 0x000000000000794d */ /* 0x000fea0003800000 */
.L_x_2:
[----:B------:R-:W-:Y:S01]  /*25a0*/  BSSY B0, `(.L_x_3) ;  /* 0x0000006000007945 */ /* 0x000fe20003800000 */
[----:B------:R-:W-:Y:S02]  /*25b0*/  IMAD.MOV.U32 R6, RZ, RZ, 0x2 ;  /* 0x00000002ff067424 */ /* 0x000fe400078e00ff */
[----:B------:R-:W-:-:S07]  /*25c0*/  IMAD.MOV.U32 R9, RZ, RZ, 0x1f ;  /* 0x0000001fff097424 */ /* 0x000fce00078e00ff */
[----:B------:R-:W-:Y:S05]  /*25d0*/  WARPSYNC.COLLECTIVE R8, `(.L_x_4) ;  /* 0x0000000008087348 */ /* 0x000fea0003c00000 */
[----:B------:R0:W1:Y:S02]  /*25e0*/  SHFL.DOWN P0, R6, R3, R6, R9 ;  /* 0x0800000603067389 */ /* 0x0000640000000009 */
[----:B01----:R-:W-:Y:S05]  /*25f0*/  ENDCOLLECTIVE ;  /* 0x000000000000791b */ /* 0x003fea0003800000 */
.L_x_4:
[----:B------:R-:W-:Y:S05]  /*2600*/  BSYNC B0 ;  /* 0x0000000000007941 */ /* 0x000fea0003800000 */
.L_x_3:
[----:B------:R-:W-:Y:S01]  /*2610*/  FADD R7, R3, R6 ;  /* 0x0000000603077221 */ /* 0x000fe20000000000 */
[----:B------:R-:W-:Y:S01]  /*2620*/  BSSY B0, `(.L_x_5) ;  /* 0x0000007000007945 */ /* 0x000fe20003800000 */
[----:B------:R-:W-:Y:S02]  /*2630*/  IMAD.MOV.U32 R6, RZ, RZ, 0x1 ;  /* 0x00000001ff067424 */ /* 0x000fe400078e00ff */
[----:B------:R-:W-:Y:S02]  /*2640*/  IMAD.MOV.U32 R3, RZ, RZ, R7 ;  /* 0x000000ffff037224 */ /* 0x000fe400078e0007 */
[----:B------:R-:W-:-:S07]  /*2650*/  IMAD.MOV.U32 R9, RZ, RZ, 0x1f ;  /* 0x0000001fff097424 */ /* 0x000fce00078e00ff */
[----:B------:R-:W-:Y:S05]  /*2660*/  WARPSYNC.COLLECTIVE R8, `(.L_x_6) ;  /* 0x0000000008087348 */ /* 0x000fea0003c00000 */
[----:B------:R0:W1:Y:S02]  /*2670*/  SHFL.DOWN P0, R6, R3, R6, R9 ;  /* 0x0800000603067389 */ /* 0x0000640000000009 */
[----:B01----:R-:W-:Y:S05]  /*2680*/  ENDCOLLECTIVE ;  /* 0x000000000000791b */ /* 0x003fea0003800000 */
.L_x_6:
[----:B------:R-:W-:Y:S05]  /*2690*/  BSYNC B0 ;  /* 0x0000000000007941 */ /* 0x000fea0003800000 */
.L_x_5:
[----:B------:R-:W-:Y:S05]  /*26a0*/  BRA `(.L_x_7) ;  /* 0xfffffffc00887947 */ /* 0x000fea000383ffff */
.L_x_8:
[----:B------:R-:W-:-:S00]  /*26b0*/  BRA `(.L_x_8) ;  /* 0xfffffffc00fc7947 */ /* 0x000fc0000383ffff */
[----:B------:R-:W-:-:S00]  /*26c0*/  NOP ;  /* 0x0000000000007918 */ /* 0x000fc00000000000 */
        /* <DEDUP_REMOVED lines=11> */
.L_x_9:


//--------------------- .nv.shared._Z5FusedPaS_S_S_Pf --------------------------
	.section	.nv.shared._Z5FusedPaS_S_S_Pf,"aw",@nobits
	.sectionflags	@""
	.align	4
.nv.shared._Z5FusedPaS_S_S_Pf:
	.zero		25600


//--------------------- .nv.shared.reserved.0     --------------------------
	.section	.nv.shared.reserved.0,"aw",@nobits
	.weak		__nv_reservedSMEM_offset_0_alias
	.size		__nv_reservedSMEM_offset_0_alias, 0, 64
	.other		__nv_reservedSMEM_offset_0_alias,@"STO_CUDA_RESERVED_SHARED STV_DEFAULT"
__nv_reservedSMEM_offset_0_alias:
	.zero		0
	.zero		64


//--------------------- .nv.constant0._Z5FusedPaS_S_S_Pf --------------------------
	.section	.nv.constant0._Z5FusedPaS_S_S_Pf,"a",@progbits
	.sectionflags	@""
	.align	4
.nv.constant0._Z5FusedPaS_S_S_Pf:
	.zero		936


//--------------------- SYMBOLS --------------------------

	.type		.nv.reservedSmem.offset0,@object
	.size		.nv.reservedSmem.offset0,0x4
	.type		.nv.reservedSmem.cap,@object
	.size		.nv.reservedSmem.cap,0x4
